	.target	sm_90a

	.elftype	@"ET_EXEC"


//--------------------- .note.nv.tkinfo           --------------------------
	.section	.note.nv.tkinfo,"",@"SHT_NOTE"
	.sectionflags	@"SHF_NOTE_NV_TKINFO"
	.tkinfo
        /*0018*/ 	.word	0x00000002
        /*0030*/ 	.string	""
        /*0030*/ 	.string	"ptxas"
        /*0030*/ 	.string	"Cuda compilation tools, release 13.0, V13.0.88"
        /*0030*/ 	.string	"Build cuda_13.0.r13.0/compiler.36424714_0"
        /*0030*/ 	.string	"-arch sm_90a -m 64 "



//--------------------- .note.nv.cuinfo           --------------------------
	.section	.note.nv.cuinfo,"",@"SHT_NOTE"
	.sectionflags	@"SHF_NOTE_NV_CUINFO"
        /*0018*/ 	.short	0x0002
        /*001a*/ 	.short	0x005a
        /*001c*/ 	.short	0x0082
	.zero		2


//--------------------- .nv.info                  --------------------------
	.section	.nv.info,"",@"SHT_CUDA_INFO"
	.align	4


	//----- nvinfo : EIATTR_REGCOUNT
	.align		4
        /*0000*/ 	.byte	0x04, 0x2f
        /*0002*/ 	.short	(.L_15 - .L_14)
	.align		4
.L_14:
        /*0004*/ 	.word	index@(_ZN7cutlass13device_kernelINS_4gemm6kernel13GemmUniversalIN4cute5tupleIJiiiiEEENS1_10collective13CollectiveMmaINS1_34MainloopSm90TmaGmmaWarpSpecializedILi9ENS5_IJNS4_1CILi1EEESB_SB_EEENS1_35KernelTmaWarpSpecializedCooperativeEEENS5_IJNSA_ILi128EEENSA_ILi64EEESG_EEENS_6half_tENS5_IJlSB_lEEESI_SJ_NS4_8TiledMMAINS4_8MMA_AtomIJNS4_4SM904GMMA25MMA_64x64x16_F32F16F16_SSILNSN_5MajorE0ELSP_0ELNSN_7ScaleInE1ELSQ_1EEEEEENS4_6LayoutINS5_IJNSA_ILi2EEESB_SB_EEENS5_IJSB_NSA_ILi0EEESW_EEEEENS5_IJNS4_10UnderscoreESZ_SZ_EEEEENS4_13SM90_TMA_LOADENS4_14ComposedLayoutINS4_7SwizzleILi3ELi4ELi3EEENS4_18smem_ptr_flag_bitsILi16EEENST_INS5_IJNSA_ILi8EEESG_EEENS5_IJSG_SB_EEEEEEEvNS4_8identityES12_S1C_vS1D_EENS_8epilogue10collective6detail29Sm90TmaWarpSpecializedAdapterINS1G_15DefaultEpilogueISI_SJ_SJ_NS1F_6thread17LinearCombinationISI_Li1EffLNS1K_9ScaleType4KindE0ELNS_15FloatRoundStyleE2ESI_EENS1_15EpilogueDefaultEEEEEvvEEEEvNT_6ParamsE)
        /*0008*/ 	.word	0x000000a8


	//----- nvinfo : EIATTR_FRAME_SIZE
	.align		4
.L_15:
        /*000c*/ 	.byte	0x04, 0x11
        /*000e*/ 	.short	(.L_17 - .L_16)
	.align		4
.L_16:
        /*0010*/ 	.word	index@(_ZN7cutlass13device_kernelINS_4gemm6kernel13GemmUniversalIN4cute5tupleIJiiiiEEENS1_10collective13CollectiveMmaINS1_34MainloopSm90TmaGmmaWarpSpecializedILi9ENS5_IJNS4_1CILi1EEESB_SB_EEENS1_35KernelTmaWarpSpecializedCooperativeEEENS5_IJNSA_ILi128EEENSA_ILi64EEESG_EEENS_6half_tENS5_IJlSB_lEEESI_SJ_NS4_8TiledMMAINS4_8MMA_AtomIJNS4_4SM904GMMA25MMA_64x64x16_F32F16F16_SSILNSN_5MajorE0ELSP_0ELNSN_7ScaleInE1ELSQ_1EEEEEENS4_6LayoutINS5_IJNSA_ILi2EEESB_SB_EEENS5_IJSB_NSA_ILi0EEESW_EEEEENS5_IJNS4_10UnderscoreESZ_SZ_EEEEENS4_13SM90_TMA_LOADENS4_14ComposedLayoutINS4_7SwizzleILi3ELi4ELi3EEENS4_18smem_ptr_flag_bitsILi16EEENST_INS5_IJNSA_ILi8EEESG_EEENS5_IJSG_SB_EEEEEEEvNS4_8identityES12_S1C_vS1D_EENS_8epilogue10collective6detail29Sm90TmaWarpSpecializedAdapterINS1G_15DefaultEpilogueISI_SJ_SJ_NS1F_6thread17LinearCombinationISI_Li1EffLNS1K_9ScaleType4KindE0ELNS_15FloatRoundStyleE2ESI_EENS1_15EpilogueDefaultEEEEEvvEEEEvNT_6ParamsE)
        /*0014*/ 	.word	0x00000000


	//----- nvinfo : EIATTR_MIN_STACK_SIZE
	.align		4
.L_17:
        /*0018*/ 	.byte	0x04, 0x12
        /*001a*/ 	.short	(.L_19 - .L_18)
	.align		4
.L_18:
        /*001c*/ 	.word	index@(_ZN7cutlass13device_kernelINS_4gemm6kernel13GemmUniversalIN4cute5tupleIJiiiiEEENS1_10collective13CollectiveMmaINS1_34MainloopSm90TmaGmmaWarpSpecializedILi9ENS5_IJNS4_1CILi1EEESB_SB_EEENS1_35KernelTmaWarpSpecializedCooperativeEEENS5_IJNSA_ILi128EEENSA_ILi64EEESG_EEENS_6half_tENS5_IJlSB_lEEESI_SJ_NS4_8TiledMMAINS4_8MMA_AtomIJNS4_4SM904GMMA25MMA_64x64x16_F32F16F16_SSILNSN_5MajorE0ELSP_0ELNSN_7ScaleInE1ELSQ_1EEEEEENS4_6LayoutINS5_IJNSA_ILi2EEESB_SB_EEENS5_IJSB_NSA_ILi0EEESW_EEEEENS5_IJNS4_10UnderscoreESZ_SZ_EEEEENS4_13SM90_TMA_LOADENS4_14ComposedLayoutINS4_7SwizzleILi3ELi4ELi3EEENS4_18smem_ptr_flag_bitsILi16EEENST_INS5_IJNSA_ILi8EEESG_EEENS5_IJSG_SB_EEEEEEEvNS4_8identityES12_S1C_vS1D_EENS_8epilogue10collective6detail29Sm90TmaWarpSpecializedAdapterINS1G_15DefaultEpilogueISI_SJ_SJ_NS1F_6thread17LinearCombinationISI_Li1EffLNS1K_9ScaleType4KindE0ELNS_15FloatRoundStyleE2ESI_EENS1_15EpilogueDefaultEEEEEvvEEEEvNT_6ParamsE)
        /*0020*/ 	.word	0x00000000
.L_19:


//--------------------- .nv.compat                --------------------------
	.section	.nv.compat,"",@"SHT_CUDA_COMPAT_INFO"
	.align	4
        /*0000*/ 	.byte	0x02, 0x09, 0x01, 0x00, 0x02, 0x02, 0x04, 0x00, 0x02, 0x05, 0x05, 0x00, 0x03, 0x07, 0x01, 0x01
        /*0010*/ 	.byte	0x02, 0x03, 0x01, 0x00, 0x02, 0x06, 0x01, 0x00, 0x04, 0x0b, 0x08, 0x00, 0x00, 0x00, 0x00, 0x00
        /*0020*/ 	.byte	0x00, 0x00, 0x00, 0x00


//--------------------- .nv.info._ZN7cutlass13device_kernelINS_4gemm6kernel13GemmUniversalIN4cute5tupleIJiiiiEEENS1_10collective13CollectiveMmaINS1_34MainloopSm90TmaGmmaWarpSpecializedILi9ENS5_IJNS4_1CILi1EEESB_SB_EEENS1_35KernelTmaWarpSpecializedCooperativeEEENS5_IJNSA_ILi128EEENSA_ILi64EEESG_EEENS_6half_tENS5_IJlSB_lEEESI_SJ_NS4_8TiledMMAINS4_8MMA_AtomIJNS4_4SM904GMMA25MMA_64x64x16_F32F16F16_SSILNSN_5MajorE0ELSP_0ELNSN_7ScaleInE1ELSQ_1EEEEEENS4_6LayoutINS5_IJNSA_ILi2EEESB_SB_EEENS5_IJSB_NSA_ILi0EEESW_EEEEENS5_IJNS4_10UnderscoreESZ_SZ_EEEEENS4_13SM90_TMA_LOADENS4_14ComposedLayoutINS4_7SwizzleILi3ELi4ELi3EEENS4_18smem_ptr_flag_bitsILi16EEENST_INS5_IJNSA_ILi8EEESG_EEENS5_IJSG_SB_EEEEEEEvNS4_8identityES12_S1C_vS1D_EENS_8epilogue10collective6detail29Sm90TmaWarpSpecializedAdapterINS1G_15DefaultEpilogueISI_SJ_SJ_NS1F_6thread17LinearCombinationISI_Li1EffLNS1K_9ScaleType4KindE0ELNS_15FloatRoundStyleE2ESI_EENS1_15EpilogueDefaultEEEEEvvEEEEvNT_6ParamsE --------------------------
	.section	.nv.info._ZN7cutlass13device_kernelINS_4gemm6kernel13GemmUniversalIN4cute5tupleIJiiiiEEENS1_10collective13CollectiveMmaINS1_34MainloopSm90TmaGmmaWarpSpecializedILi9ENS5_IJNS4_1CILi1EEESB_SB_EEENS1_35KernelTmaWarpSpecializedCooperativeEEENS5_IJNSA_ILi128EEENSA_ILi64EEESG_EEENS_6half_tENS5_IJlSB_lEEESI_SJ_NS4_8TiledMMAINS4_8MMA_AtomIJNS4_4SM904GMMA25MMA_64x64x16_F32F16F16_SSILNSN_5MajorE0ELSP_0ELNSN_7ScaleInE1ELSQ_1EEEEEENS4_6LayoutINS5_IJNSA_ILi2EEESB_SB_EEENS5_IJSB_NSA_ILi0EEESW_EEEEENS5_IJNS4_10UnderscoreESZ_SZ_EEEEENS4_13SM90_TMA_LOADENS4_14ComposedLayoutINS4_7SwizzleILi3ELi4ELi3EEENS4_18smem_ptr_flag_bitsILi16EEENST_INS5_IJNSA_ILi8EEESG_EEENS5_IJSG_SB_EEEEEEEvNS4_8identityES12_S1C_vS1D_EENS_8epilogue10collective6detail29Sm90TmaWarpSpecializedAdapterINS1G_15DefaultEpilogueISI_SJ_SJ_NS1F_6thread17LinearCombinationISI_Li1EffLNS1K_9ScaleType4KindE0ELNS_15FloatRoundStyleE2ESI_EENS1_15EpilogueDefaultEEEEEvvEEEEvNT_6ParamsE,"",@"SHT_CUDA_INFO"
	.sectionflags	@""
	.align	4


	//----- nvinfo : EIATTR_CUDA_API_VERSION
	.align		4
        /*0000*/ 	.byte	0x04, 0x37
        /*0002*/ 	.short	(.L_21 - .L_20)
.L_20:
        /*0004*/ 	.word	0x00000082


	//----- nvinfo : EIATTR_KPARAM_INFO
	.align		4
.L_21:
        /*0008*/ 	.byte	0x04, 0x17
        /*000a*/ 	.short	(.L_23 - .L_22)
.L_22:
        /*000c*/ 	.word	0x00000000
        /*0010*/ 	.short	0x0000
        /*0012*/ 	.short	0x0070
        /*0014*/ 	.byte	0x00, 0xf0, 0x01, 0x10


	//----- nvinfo : EIATTR_SPARSE_MMA_MASK
	.align		4
.L_23:
        /*0018*/ 	.byte	0x03, 0x50
        /*001a*/ 	.short	0x0000


	//----- nvinfo : EIATTR_MAXREG_COUNT
	.align		4
        /*001c*/ 	.byte	0x03, 0x1b
        /*001e*/ 	.short	0x00a8


	//----- nvinfo : EIATTR_NUM_BARRIERS
	.align		4
        /*0020*/ 	.byte	0x02, 0x4c
        /*0022*/ 	.byte	0x01
	.zero		1


	//----- nvinfo : EIATTR_EXTERNS
	.align		4
        /*0024*/ 	.byte	0x04, 0x0f
        /*0026*/ 	.short	(.L_25 - .L_24)


	//   ....[0]....
	.align		4
.L_24:
        /*0028*/ 	.word	index@(__assertfail)


	//----- nvinfo : EIATTR_MERCURY_ISA_VERSION
	.align		4
.L_25:
        /*002c*/ 	.byte	0x03, 0x5f
        /*002e*/ 	.short	0x0101


	//----- nvinfo : EIATTR_INT_WARP_WIDE_INSTR_OFFSETS
	.align		4
        /*0030*/ 	.byte	0x04, 0x31
        /*0032*/ 	.short	(.L_27 - .L_26)


	//   ....[0]....
.L_26:
        /*0034*/ 	.word	0x00000480


	//   ....[1]....
        /*0038*/ 	.word	0x000004b0


	//   ....[2]....
        /*003c*/ 	.word	0x00000590


	//----- nvinfo : EIATTR_COOP_GROUP_MASK_REGIDS
	.align		4
.L_27:
        /*0040*/ 	.byte	0x04, 0x29
        /*0042*/ 	.short	(.L_29 - .L_28)


	//   ....[0]....
.L_28:
        /*0044*/ 	.word	0xffffffff


	//   ....[1]....
        /*0048*/ 	.word	0xffffffff


	//   ....[2]....
        /*004c*/ 	.word	0xffffffff


	//   ....[3]....
        /*0050*/ 	.word	0xffffffff


	//   ....[4]....
        /*0054*/ 	.word	0xffffffff


	//----- nvinfo : EIATTR_COOP_GROUP_INSTR_OFFSETS
	.align		4
.L_29:
        /*0058*/ 	.byte	0x04, 0x28
        /*005a*/ 	.short	(.L_31 - .L_30)


	//   ....[0]....
.L_30:
        /*005c*/ 	.word	0x00000060


	//   ....[1]....
        /*0060*/ 	.word	0x00000070


	//   ....[2]....
        /*0064*/ 	.word	0x00000130


	//   ....[3]....
        /*0068*/ 	.word	0x00000390


	//   ....[4]....
        /*006c*/ 	.word	0x00001040


	//----- nvinfo : EIATTR_REG_RECONFIG
	.align		4
.L_31:
        /*0070*/ 	.byte	0x01, 0x54
	.zero		2


	//----- nvinfo : EIATTR_SYSCALL_OFFSETS
	.align		4
        /*0074*/ 	.byte	0x04, 0x46
        /*0076*/ 	.short	(.L_33 - .L_32)


	//   ....[0]....
.L_32:
        /*0078*/ 	.word	0x00001200


	//----- nvinfo : EIATTR_MBARRIER_INSTR_OFFSETS
	.align		4
.L_33:
        /*007c*/ 	.byte	0x04, 0x39
        /*007e*/ 	.short	(.L_35 - .L_34)


	//   ....[0]....
.L_34:
        /*0080*/ 	.word	0x00000250
        /*0084*/ 	.word	0x000000ff
        /*0088*/ 	.word	0x00000000
        /*008c*/ 	.short	0x0100
        /*008e*/ 	.byte	0x08
	.zero		1


	//   ....[1]....
        /*0090*/ 	.word	0x00000260
        /*0094*/ 	.word	0x000000ff
        /*0098*/ 	.word	0x00000048
        /*009c*/ 	.short	0x0100
        /*009e*/ 	.byte	0x08
	.zero		1


	//   ....[2]....
        /*00a0*/ 	.word	0x00000270
        /*00a4*/ 	.word	0x000000ff
        /*00a8*/ 	.word	0x00000008
        /*00ac*/ 	.short	0x0100
        /*00ae*/ 	.byte	0x08
	.zero		1


	//   ....[3]....
        /*00b0*/ 	.word	0x00000280
        /*00b4*/ 	.word	0x000000ff
        /*00b8*/ 	.word	0x00000050
        /*00bc*/ 	.short	0x0100
        /*00be*/ 	.byte	0x08
	.zero		1


	//   ....[4]....
        /*00c0*/ 	.word	0x00000290
        /*00c4*/ 	.word	0x000000ff
        /*00c8*/ 	.word	0x00000010
        /*00cc*/ 	.short	0x0100
        /*00ce*/ 	.byte	0x08
	.zero		1


	//   ....[5]....
        /*00d0*/ 	.word	0x000002a0
        /*00d4*/ 	.word	0x000000ff
        /*00d8*/ 	.word	0x00000058
        /*00dc*/ 	.short	0x0100
        /*00de*/ 	.byte	0x08
	.zero		1


	//   ....[6]....
        /*00e0*/ 	.word	0x000002b0
        /*00e4*/ 	.word	0x000000ff
        /*00e8*/ 	.word	0x00000018
        /*00ec*/ 	.short	0x0100
        /*00ee*/ 	.byte	0x08
	.zero		1


	//   ....[7]....
        /*00f0*/ 	.word	0x000002c0
        /*00f4*/ 	.word	0x000000ff
        /*00f8*/ 	.word	0x00000060
        /*00fc*/ 	.short	0x0100
        /*00fe*/ 	.byte	0x08
	.zero		1


	//   ....[8]....
        /*0100*/ 	.word	0x000002d0
        /*0104*/ 	.word	0x000000ff
        /*0108*/ 	.word	0x00000020
        /*010c*/ 	.short	0x0100
        /*010e*/ 	.byte	0x08
	.zero		1


	//   ....[9]....
        /*0110*/ 	.word	0x000002e0
        /*0114*/ 	.word	0x000000ff
        /*0118*/ 	.word	0x00000068
        /*011c*/ 	.short	0x0100
        /*011e*/ 	.byte	0x08
	.zero		1


	//   ....[10]....
        /*0120*/ 	.word	0x000002f0
        /*0124*/ 	.word	0x000000ff
        /*0128*/ 	.word	0x00000028
        /*012c*/ 	.short	0x0100
        /*012e*/ 	.byte	0x08
	.zero		1


	//   ....[11]....
        /*0130*/ 	.word	0x00000300
        /*0134*/ 	.word	0x000000ff
        /*0138*/ 	.word	0x00000070
        /*013c*/ 	.short	0x0100
        /*013e*/ 	.byte	0x08
	.zero		1


	//   ....[12]....
        /*0140*/ 	.word	0x00000310
        /*0144*/ 	.word	0x000000ff
        /*0148*/ 	.word	0x00000030
        /*014c*/ 	.short	0x0100
        /*014e*/ 	.byte	0x08
	.zero		1


	//   ....[13]....
        /*0150*/ 	.word	0x00000320
        /*0154*/ 	.word	0x000000ff
        /*0158*/ 	.word	0x00000078
        /*015c*/ 	.short	0x0100
        /*015e*/ 	.byte	0x08
	.zero		1


	//   ....[14]....
        /*0160*/ 	.word	0x00000330
        /*0164*/ 	.word	0x000000ff
        /*0168*/ 	.word	0x00000038
        /*016c*/ 	.short	0x0100
        /*016e*/ 	.byte	0x08
	.zero		1


	//   ....[15]....
        /*0170*/ 	.word	0x00000340
        /*0174*/ 	.word	0x000000ff
        /*0178*/ 	.word	0x00000080
        /*017c*/ 	.short	0x0100
        /*017e*/ 	.byte	0x08
	.zero		1


	//   ....[16]....
        /*0180*/ 	.word	0x00000350
        /*0184*/ 	.word	0x000000ff
        /*0188*/ 	.word	0x00000040
        /*018c*/ 	.short	0x0100
        /*018e*/ 	.byte	0x08
	.zero		1


	//   ....[17]....
        /*0190*/ 	.word	0x00000360
        /*0194*/ 	.word	0x000000ff
        /*0198*/ 	.word	0x00000088
        /*019c*/ 	.short	0x0100
        /*019e*/ 	.byte	0x08
	.zero		1


	//   ....[18]....
        /*01a0*/ 	.word	0x00000600
        /*01a4*/ 	.word	0x000000ff
        /*01a8*/ 	.word	0x000000a0
        /*01ac*/ 	.short	0x0100
        /*01ae*/ 	.byte	0x06
	.zero		1


	//   ....[19]....
        /*01b0*/ 	.word	0x00000660
        /*01b4*/ 	.word	0x000000ff
        /*01b8*/ 	.word	0x000000a8
        /*01bc*/ 	.short	0x0100
        /*01be*/ 	.byte	0x06
	.zero		1


	//   ....[20]....
        /*01c0*/ 	.word	0x00001280
        /*01c4*/ 	.word	0x00000003
        /*01c8*/ 	.word	0x00000000
        /*01cc*/ 	.short	0x010a
        /*01ce*/ 	.byte	0x3f
	.zero		1


	//   ....[21]....
        /*01d0*/ 	.word	0x000012c0
        /*01d4*/ 	.word	0x00000003
        /*01d8*/ 	.word	0x00000000
        /*01dc*/ 	.short	0x010a
        /*01de*/ 	.byte	0x3f
	.zero		1


	//   ....[22]....
        /*01e0*/ 	.word	0x00001660
        /*01e4*/ 	.word	0x000000ff
        /*01e8*/ 	.word	0x00000000
        /*01ec*/ 	.short	0x010a
        /*01ee*/ 	.byte	0x08
	.zero		1


	//   ....[23]....
        /*01f0*/ 	.word	0x000016a0
        /*01f4*/ 	.word	0x000000ff
        /*01f8*/ 	.word	0x00000000
        /*01fc*/ 	.short	0x010a
        /*01fe*/ 	.byte	0x08
	.zero		1


	//   ....[24]....
        /*0200*/ 	.word	0x00001900
        /*0204*/ 	.word	0x000000ff
        /*0208*/ 	.word	0x00000000
        /*020c*/ 	.short	0x0101
        /*020e*/ 	.byte	0x08
	.zero		1


	//   ....[25]....
        /*0210*/ 	.word	0x00001b00
        /*0214*/ 	.word	0x000000ff
        /*0218*/ 	.word	0x00000000
        /*021c*/ 	.short	0x0101
        /*021e*/ 	.byte	0x06
	.zero		1


	//   ....[26]....
        /*0220*/ 	.word	0x00005090
        /*0224*/ 	.word	0x0000000e
        /*0228*/ 	.word	0x00000048
        /*022c*/ 	.short	0x010a
        /*022e*/ 	.byte	0x3f
	.zero		1


	//   ....[27]....
        /*0230*/ 	.word	0x00005410
        /*0234*/ 	.word	0x00000006
        /*0238*/ 	.word	0x000000a8
        /*023c*/ 	.short	0x0101
        /*023e*/ 	.byte	0x3f
	.zero		1


	//   ....[28]....
        /*0240*/ 	.word	0x00005b40
        /*0244*/ 	.word	0x00000007
        /*0248*/ 	.word	0x00000000
        /*024c*/ 	.short	0x010a
        /*024e*/ 	.byte	0x3f
	.zero		1


	//   ....[29]....
        /*0250*/ 	.word	0x00005bc0
        /*0254*/ 	.word	0x00000009
        /*0258*/ 	.word	0x00000000
        /*025c*/ 	.short	0x010a
        /*025e*/ 	.byte	0x3f
	.zero		1


	//   ....[30]....
        /*0260*/ 	.word	0x00005c50
        /*0264*/ 	.word	0x00000006
        /*0268*/ 	.word	0x00000000
        /*026c*/ 	.short	0x010a
        /*026e*/ 	.byte	0x3f
	.zero		1


	//   ....[31]....
        /*0270*/ 	.word	0x00005ce0
        /*0274*/ 	.word	0x00000009
        /*0278*/ 	.word	0x00000000
        /*027c*/ 	.short	0x010a
        /*027e*/ 	.byte	0x3f
	.zero		1


	//   ....[32]....
        /*0280*/ 	.word	0x00005d70
        /*0284*/ 	.word	0x00000006
        /*0288*/ 	.word	0x00000000
        /*028c*/ 	.short	0x010a
        /*028e*/ 	.byte	0x3f
	.zero		1


	//   ....[33]....
        /*0290*/ 	.word	0x00005e00
        /*0294*/ 	.word	0x00000009
        /*0298*/ 	.word	0x00000000
        /*029c*/ 	.short	0x010a
        /*029e*/ 	.byte	0x3f
	.zero		1


	//   ....[34]....
        /*02a0*/ 	.word	0x00005e90
        /*02a4*/ 	.word	0x00000006
        /*02a8*/ 	.word	0x00000000
        /*02ac*/ 	.short	0x010a
        /*02ae*/ 	.byte	0x3f
	.zero		1


	//   ....[35]....
        /*02b0*/ 	.word	0x00005f20
        /*02b4*/ 	.word	0x00000009
        /*02b8*/ 	.word	0x00000000
        /*02bc*/ 	.short	0x010a
        /*02be*/ 	.byte	0x3f
	.zero		1


	//   ....[36]....
        /*02c0*/ 	.word	0x00005fb0
        /*02c4*/ 	.word	0x00000003
        /*02c8*/ 	.word	0x00000000
        /*02cc*/ 	.short	0x010a
        /*02ce*/ 	.byte	0x3f
	.zero		1


	//   ....[37]....
        /*02d0*/ 	.word	0x00006010
        /*02d4*/ 	.word	0x00000003
        /*02d8*/ 	.word	0x00000000
        /*02dc*/ 	.short	0x010a
        /*02de*/ 	.byte	0x3f
	.zero		1


	//   ....[38]....
        /*02e0*/ 	.word	0x00006070
        /*02e4*/ 	.word	0x00000004
        /*02e8*/ 	.word	0x00000000
        /*02ec*/ 	.short	0x010a
        /*02ee*/ 	.byte	0x3f
	.zero		1


	//   ....[39]....
        /*02f0*/ 	.word	0x00006140
        /*02f4*/ 	.word	0x0000000e
        /*02f8*/ 	.word	0x00000048
        /*02fc*/ 	.short	0x010a
        /*02fe*/ 	.byte	0x3f
	.zero		1


	//   ....[40]....
        /*0300*/ 	.word	0x00006210
        /*0304*/ 	.word	0x00000007
        /*0308*/ 	.word	0x00000000
        /*030c*/ 	.short	0x010a
        /*030e*/ 	.byte	0x3f
	.zero		1


	//   ....[41]....
        /*0310*/ 	.word	0x00006260
        /*0314*/ 	.word	0x00000009
        /*0318*/ 	.word	0x00000000
        /*031c*/ 	.short	0x010a
        /*031e*/ 	.byte	0x3f
	.zero		1


	//   ....[42]....
        /*0320*/ 	.word	0x000062b0
        /*0324*/ 	.word	0x00000006
        /*0328*/ 	.word	0x00000000
        /*032c*/ 	.short	0x010a
        /*032e*/ 	.byte	0x3f
	.zero		1


	//   ....[43]....
        /*0330*/ 	.word	0x00006300
        /*0334*/ 	.word	0x00000009
        /*0338*/ 	.word	0x00000000
        /*033c*/ 	.short	0x010a
        /*033e*/ 	.byte	0x3f
	.zero		1


	//   ....[44]....
        /*0340*/ 	.word	0x00006350
        /*0344*/ 	.word	0x00000006
        /*0348*/ 	.word	0x00000000
        /*034c*/ 	.short	0x010a
        /*034e*/ 	.byte	0x3f
	.zero		1


	//   ....[45]....
        /*0350*/ 	.word	0x000063a0
        /*0354*/ 	.word	0x00000009
        /*0358*/ 	.word	0x00000000
        /*035c*/ 	.short	0x010a
        /*035e*/ 	.byte	0x3f
	.zero		1


	//   ....[46]....
        /*0360*/ 	.word	0x000063f0
        /*0364*/ 	.word	0x00000006
        /*0368*/ 	.word	0x00000000
        /*036c*/ 	.short	0x010a
        /*036e*/ 	.byte	0x3f
	.zero		1


	//   ....[47]....
        /*0370*/ 	.word	0x00006440
        /*0374*/ 	.word	0x00000009
        /*0378*/ 	.word	0x00000000
        /*037c*/ 	.short	0x010a
        /*037e*/ 	.byte	0x3f
	.zero		1


	//----- nvinfo : EIATTR_NUM_MBARRIERS
	.align		4
.L_35:
        /*0380*/ 	.byte	0x03, 0x38
        /*0382*/ 	.short	0x0014


	//----- nvinfo : EIATTR_EXIT_INSTR_OFFSETS
	.align		4
        /*0384*/ 	.byte	0x04, 0x1c
        /*0386*/ 	.short	(.L_37 - .L_36)


	//   ....[0]....
.L_36:
        /*0388*/ 	.word	0x000006b0


	//   ....[1]....
        /*038c*/ 	.word	0x00000f70


	//   ....[2]....
        /*0390*/ 	.word	0x00004700


	//   ....[3]....
        /*0394*/ 	.word	0x00004d30


	//   ....[4]....
        /*0398*/ 	.word	0x00006000


	//----- nvinfo : EIATTR_MAX_THREADS
	.align		4
.L_37:
        /*039c*/ 	.byte	0x04, 0x05
        /*039e*/ 	.short	(.L_39 - .L_38)
.L_38:
        /*03a0*/ 	.word	0x00000180
        /*03a4*/ 	.word	0x00000001
        /*03a8*/ 	.word	0x00000001


	//----- nvinfo : EIATTR_CRS_STACK_SIZE
	.align		4
.L_39:
        /*03ac*/ 	.byte	0x04, 0x1e
        /*03ae*/ 	.short	(.L_41 - .L_40)
.L_40:
        /*03b0*/ 	.word	0x00000000


	//----- nvinfo : EIATTR_CBANK_PARAM_SIZE
	.align		4
.L_41:
        /*03b4*/ 	.byte	0x03, 0x19
        /*03b6*/ 	.short	0x0470


	//----- nvinfo : EIATTR_PARAM_CBANK
	.align		4
        /*03b8*/ 	.byte	0x04, 0x0a
        /*03ba*/ 	.short	(.L_43 - .L_42)
	.align		4
.L_42:
        /*03bc*/ 	.word	index@(.nv.constant0._ZN7cutlass13device_kernelINS_4gemm6kernel13GemmUniversalIN4cute5tupleIJiiiiEEENS1_10collective13CollectiveMmaINS1_34MainloopSm90TmaGmmaWarpSpecializedILi9ENS5_IJNS4_1CILi1EEESB_SB_EEENS1_35KernelTmaWarpSpecializedCooperativeEEENS5_IJNSA_ILi128EEENSA_ILi64EEESG_EEENS_6half_tENS5_IJlSB_lEEESI_SJ_NS4_8TiledMMAINS4_8MMA_AtomIJNS4_4SM904GMMA25MMA_64x64x16_F32F16F16_SSILNSN_5MajorE0ELSP_0ELNSN_7ScaleInE1ELSQ_1EEEEEENS4_6LayoutINS5_IJNSA_ILi2EEESB_SB_EEENS5_IJSB_NSA_ILi0EEESW_EEEEENS5_IJNS4_10UnderscoreESZ_SZ_EEEEENS4_13SM90_TMA_LOADENS4_14ComposedLayoutINS4_7SwizzleILi3ELi4ELi3EEENS4_18smem_ptr_flag_bitsILi16EEENST_INS5_IJNSA_ILi8EEESG_EEENS5_IJSG_SB_EEEEEEEvNS4_8identityES12_S1C_vS1D_EENS_8epilogue10collective6detail29Sm90TmaWarpSpecializedAdapterINS1G_15DefaultEpilogueISI_SJ_SJ_NS1F_6thread17LinearCombinationISI_Li1EffLNS1K_9ScaleType4KindE0ELNS_15FloatRoundStyleE2ESI_EENS1_15EpilogueDefaultEEEEEvvEEEEvNT_6ParamsE)
        /*03c0*/ 	.short	0x0210
        /*03c2*/ 	.short	0x0470


	//----- nvinfo : EIATTR_SW_WAR
	.align		4
.L_43:
        /*03c4*/ 	.byte	0x04, 0x36
        /*03c6*/ 	.short	(.L_45 - .L_44)
.L_44:
        /*03c8*/ 	.word	0x00000008
.L_45:


//--------------------- .nv.callgraph             --------------------------
	.section	.nv.callgraph,"",@"SHT_CUDA_CALLGRAPH"
	.align	4
	.sectionentsize	8
	.align		4
        /*0000*/ 	.word	0x00000000
	.align		4
        /*0004*/ 	.word	0xffffffff
	.align		4
        /*0008*/ 	.word	index@(_ZN7cutlass13device_kernelINS_4gemm6kernel13GemmUniversalIN4cute5tupleIJiiiiEEENS1_10collective13CollectiveMmaINS1_34MainloopSm90TmaGmmaWarpSpecializedILi9ENS5_IJNS4_1CILi1EEESB_SB_EEENS1_35KernelTmaWarpSpecializedCooperativeEEENS5_IJNSA_ILi128EEENSA_ILi64EEESG_EEENS_6half_tENS5_IJlSB_lEEESI_SJ_NS4_8TiledMMAINS4_8MMA_AtomIJNS4_4SM904GMMA25MMA_64x64x16_F32F16F16_SSILNSN_5MajorE0ELSP_0ELNSN_7ScaleInE1ELSQ_1EEEEEENS4_6LayoutINS5_IJNSA_ILi2EEESB_SB_EEENS5_IJSB_NSA_ILi0EEESW_EEEEENS5_IJNS4_10UnderscoreESZ_SZ_EEEEENS4_13SM90_TMA_LOADENS4_14ComposedLayoutINS4_7SwizzleILi3ELi4ELi3EEENS4_18smem_ptr_flag_bitsILi16EEENST_INS5_IJNSA_ILi8EEESG_EEENS5_IJSG_SB_EEEEEEEvNS4_8identityES12_S1C_vS1D_EENS_8epilogue10collective6detail29Sm90TmaWarpSpecializedAdapterINS1G_15DefaultEpilogueISI_SJ_SJ_NS1F_6thread17LinearCombinationISI_Li1EffLNS1K_9ScaleType4KindE0ELNS_15FloatRoundStyleE2ESI_EENS1_15EpilogueDefaultEEEEEvvEEEEvNT_6ParamsE)
	.align		4
        /*000c*/ 	.word	index@(__assertfail)
	.align		4
        /*0010*/ 	.word	0x00000000
	.align		4
        /*0014*/ 	.word	0xfffffffe
	.align		4
        /*0018*/ 	.word	0x00000000
	.align		4
        /*001c*/ 	.word	0xfffffffd
	.align		4
        /*0020*/ 	.word	0x00000000
	.align		4
        /*0024*/ 	.word	0xfffffffc


//--------------------- .nv.constant4             --------------------------
	.section	.nv.constant4,"a",@progbits
	.align	8
	.align		8
.nv.constant4:
        /*0000*/ 	.dword	__assertfail
	.align		8
        /*0008*/ 	.dword	__unnamed_1
	.align		8
        /*0010*/ 	.dword	_ZN40_INTERNAL_7f262ba6_4_k_cu_3b59fd66_147274cuda3std3__45__cpo5beginE
	.align		8
        /*0018*/ 	.dword	_ZN40_INTERNAL_7f262ba6_4_k_cu_3b59fd66_147274cuda3std3__45__cpo3endE
	.align		8
        /*0020*/ 	.dword	_ZN40_INTERNAL_7f262ba6_4_k_cu_3b59fd66_147274cuda3std3__45__cpo6cbeginE
	.align		8
        /*0028*/ 	.dword	_ZN40_INTERNAL_7f262ba6_4_k_cu_3b59fd66_147274cuda3std3__45__cpo4cendE
	.align		8
        /*0030*/ 	.dword	_ZN40_INTERNAL_7f262ba6_4_k_cu_3b59fd66_147274cuda3std3__442_GLOBAL__N__7f262ba6_4_k_cu_3b59fd66_147276ignoreE
	.align		8
        /*0038*/ 	.dword	_ZN40_INTERNAL_7f262ba6_4_k_cu_3b59fd66_147274cuda3std3__419piecewise_constructE
	.align		8
        /*0040*/ 	.dword	_ZN40_INTERNAL_7f262ba6_4_k_cu_3b59fd66_147274cuda3std3__48in_placeE
	.align		8
        /*0048*/ 	.dword	_ZN40_INTERNAL_7f262ba6_4_k_cu_3b59fd66_147274cuda3std6ranges3__45__cpo4swapE
	.align		8
        /*0050*/ 	.dword	_ZN40_INTERNAL_7f262ba6_4_k_cu_3b59fd66_147274cuda3std6ranges3__45__cpo9iter_moveE
	.align		8
        /*0058*/ 	.dword	_ZN40_INTERNAL_7f262ba6_4_k_cu_3b59fd66_147274cute7productE
	.align		8
        /*0060*/ 	.dword	_ZN40_INTERNAL_7f262ba6_4_k_cu_3b59fd66_147274cute1_E
	.align		8
        /*0068*/ 	.dword	$str$22
	.align		8
        /*0070*/ 	.dword	$str$23


//--------------------- .text._ZN7cutlass13device_kernelINS_4gemm6kernel13GemmUniversalIN4cute5tupleIJiiiiEEENS1_10collective13CollectiveMmaINS1_34MainloopSm90TmaGmmaWarpSpecializedILi9ENS5_IJNS4_1CILi1EEESB_SB_EEENS1_35KernelTmaWarpSpecializedCooperativeEEENS5_IJNSA_ILi128EEENSA_ILi64EEESG_EEENS_6half_tENS5_IJlSB_lEEESI_SJ_NS4_8TiledMMAINS4_8MMA_AtomIJNS4_4SM904GMMA25MMA_64x64x16_F32F16F16_SSILNSN_5MajorE0ELSP_0ELNSN_7ScaleInE1ELSQ_1EEEEEENS4_6LayoutINS5_IJNSA_ILi2EEESB_SB_EEENS5_IJSB_NSA_ILi0EEESW_EEEEENS5_IJNS4_10UnderscoreESZ_SZ_EEEEENS4_13SM90_TMA_LOADENS4_14ComposedLayoutINS4_7SwizzleILi3ELi4ELi3EEENS4_18smem_ptr_flag_bitsILi16EEENST_INS5_IJNSA_ILi8EEESG_EEENS5_IJSG_SB_EEEEEEEvNS4_8identityES12_S1C_vS1D_EENS_8epilogue10collective6detail29Sm90TmaWarpSpecializedAdapterINS1G_15DefaultEpilogueISI_SJ_SJ_NS1F_6thread17LinearCombinationISI_Li1EffLNS1K_9ScaleType4KindE0ELNS_15FloatRoundStyleE2ESI_EENS1_15EpilogueDefaultEEEEEvvEEEEvNT_6ParamsE --------------------------
	.section	.text._ZN7cutlass13device_kernelINS_4gemm6kernel13GemmUniversalIN4cute5tupleIJiiiiEEENS1_10collective13CollectiveMmaINS1_34MainloopSm90TmaGmmaWarpSpecializedILi9ENS5_IJNS4_1CILi1EEESB_SB_EEENS1_35KernelTmaWarpSpecializedCooperativeEEENS5_IJNSA_ILi128EEENSA_ILi64EEESG_EEENS_6half_tENS5_IJlSB_lEEESI_SJ_NS4_8TiledMMAINS4_8MMA_AtomIJNS4_4SM904GMMA25MMA_64x64x16_F32F16F16_SSILNSN_5MajorE0ELSP_0ELNSN_7ScaleInE1ELSQ_1EEEEEENS4_6LayoutINS5_IJNSA_ILi2EEESB_SB_EEENS5_IJSB_NSA_ILi0EEESW_EEEEENS5_IJNS4_10UnderscoreESZ_SZ_EEEEENS4_13SM90_TMA_LOADENS4_14ComposedLayoutINS4_7SwizzleILi3ELi4ELi3EEENS4_18smem_ptr_flag_bitsILi16EEENST_INS5_IJNSA_ILi8EEESG_EEENS5_IJSG_SB_EEEEEEEvNS4_8identityES12_S1C_vS1D_EENS_8epilogue10collective6detail29Sm90TmaWarpSpecializedAdapterINS1G_15DefaultEpilogueISI_SJ_SJ_NS1F_6thread17LinearCombinationISI_Li1EffLNS1K_9ScaleType4KindE0ELNS_15FloatRoundStyleE2ESI_EENS1_15EpilogueDefaultEEEEEvvEEEEvNT_6ParamsE,"ax",@progbits
	.align	128
.text._ZN7cutlass13device_kernelINS_4gemm6kernel13GemmUniversalIN4cute5tupleIJiiiiEEENS1_10collective13CollectiveMmaINS1_34MainloopSm90TmaGmmaWarpSpecializedILi9ENS5_IJNS4_1CILi1EEESB_SB_EEENS1_35KernelTmaWarpSpecializedCooperativeEEENS5_IJNSA_ILi128EEENSA_ILi64EEESG_EEENS_6half_tENS5_IJlSB_lEEESI_SJ_NS4_8TiledMMAINS4_8MMA_AtomIJNS4_4SM904GMMA25MMA_64x64x16_F32F16F16_SSILNSN_5MajorE0ELSP_0ELNSN_7ScaleInE1ELSQ_1EEEEEENS4_6LayoutINS5_IJNSA_ILi2EEESB_SB_EEENS5_IJSB_NSA_ILi0EEESW_EEEEENS5_IJNS4_10UnderscoreESZ_SZ_EEEEENS4_13SM90_TMA_LOADENS4_14ComposedLayoutINS4_7SwizzleILi3ELi4ELi3EEENS4_18smem_ptr_flag_bitsILi16EEENST_INS5_IJNSA_ILi8EEESG_EEENS5_IJSG_SB_EEEEEEEvNS4_8identityES12_S1C_vS1D_EENS_8epilogue10collective6detail29Sm90TmaWarpSpecializedAdapterINS1G_15DefaultEpilogueISI_SJ_SJ_NS1F_6thread17LinearCombinationISI_Li1EffLNS1K_9ScaleType4KindE0ELNS_15FloatRoundStyleE2ESI_EENS1_15EpilogueDefaultEEEEEvvEEEEvNT_6ParamsE:
        .type           _ZN7cutlass13device_kernelINS_4gemm6kernel13GemmUniversalIN4cute5tupleIJiiiiEEENS1_10collective13CollectiveMmaINS1_34MainloopSm90TmaGmmaWarpSpecializedILi9ENS5_IJNS4_1CILi1EEESB_SB_EEENS1_35KernelTmaWarpSpecializedCooperativeEEENS5_IJNSA_ILi128EEENSA_ILi64EEESG_EEENS_6half_tENS5_IJlSB_lEEESI_SJ_NS4_8TiledMMAINS4_8MMA_AtomIJNS4_4SM904GMMA25MMA_64x64x16_F32F16F16_SSILNSN_5MajorE0ELSP_0ELNSN_7ScaleInE1ELSQ_1EEEEEENS4_6LayoutINS5_IJNSA_ILi2EEESB_SB_EEENS5_IJSB_NSA_ILi0EEESW_EEEEENS5_IJNS4_10UnderscoreESZ_SZ_EEEEENS4_13SM90_TMA_LOADENS4_14ComposedLayoutINS4_7SwizzleILi3ELi4ELi3EEENS4_18smem_ptr_flag_bitsILi16EEENST_INS5_IJNSA_ILi8EEESG_EEENS5_IJSG_SB_EEEEEEEvNS4_8identityES12_S1C_vS1D_EENS_8epilogue10collective6detail29Sm90TmaWarpSpecializedAdapterINS1G_15DefaultEpilogueISI_SJ_SJ_NS1F_6thread17LinearCombinationISI_Li1EffLNS1K_9ScaleType4KindE0ELNS_15FloatRoundStyleE2ESI_EENS1_15EpilogueDefaultEEEEEvvEEEEvNT_6ParamsE,@function
        .size           _ZN7cutlass13device_kernelINS_4gemm6kernel13GemmUniversalIN4cute5tupleIJiiiiEEENS1_10collective13CollectiveMmaINS1_34MainloopSm90TmaGmmaWarpSpecializedILi9ENS5_IJNS4_1CILi1EEESB_SB_EEENS1_35KernelTmaWarpSpecializedCooperativeEEENS5_IJNSA_ILi128EEENSA_ILi64EEESG_EEENS_6half_tENS5_IJlSB_lEEESI_SJ_NS4_8TiledMMAINS4_8MMA_AtomIJNS4_4SM904GMMA25MMA_64x64x16_F32F16F16_SSILNSN_5MajorE0ELSP_0ELNSN_7ScaleInE1ELSQ_1EEEEEENS4_6LayoutINS5_IJNSA_ILi2EEESB_SB_EEENS5_IJSB_NSA_ILi0EEESW_EEEEENS5_IJNS4_10UnderscoreESZ_SZ_EEEEENS4_13SM90_TMA_LOADENS4_14ComposedLayoutINS4_7SwizzleILi3ELi4ELi3EEENS4_18smem_ptr_flag_bitsILi16EEENST_INS5_IJNSA_ILi8EEESG_EEENS5_IJSG_SB_EEEEEEEvNS4_8identityES12_S1C_vS1D_EENS_8epilogue10collective6detail29Sm90TmaWarpSpecializedAdapterINS1G_15DefaultEpilogueISI_SJ_SJ_NS1F_6thread17LinearCombinationISI_Li1EffLNS1K_9ScaleType4KindE0ELNS_15FloatRoundStyleE2ESI_EENS1_15EpilogueDefaultEEEEEvvEEEEvNT_6ParamsE,(.L_x_141 - _ZN7cutlass13device_kernelINS_4gemm6kernel13GemmUniversalIN4cute5tupleIJiiiiEEENS1_10collective13CollectiveMmaINS1_34MainloopSm90TmaGmmaWarpSpecializedILi9ENS5_IJNS4_1CILi1EEESB_SB_EEENS1_35KernelTmaWarpSpecializedCooperativeEEENS5_IJNSA_ILi128EEENSA_ILi64EEESG_EEENS_6half_tENS5_IJlSB_lEEESI_SJ_NS4_8TiledMMAINS4_8MMA_AtomIJNS4_4SM904GMMA25MMA_64x64x16_F32F16F16_SSILNSN_5MajorE0ELSP_0ELNSN_7ScaleInE1ELSQ_1EEEEEENS4_6LayoutINS5_IJNSA_ILi2EEESB_SB_EEENS5_IJSB_NSA_ILi0EEESW_EEEEENS5_IJNS4_10UnderscoreESZ_SZ_EEEEENS4_13SM90_TMA_LOADENS4_14ComposedLayoutINS4_7SwizzleILi3ELi4ELi3EEENS4_18smem_ptr_flag_bitsILi16EEENST_INS5_IJNSA_ILi8EEESG_EEENS5_IJSG_SB_EEEEEEEvNS4_8identityES12_S1C_vS1D_EENS_8epilogue10collective6detail29Sm90TmaWarpSpecializedAdapterINS1G_15DefaultEpilogueISI_SJ_SJ_NS1F_6thread17LinearCombinationISI_Li1EffLNS1K_9ScaleType4KindE0ELNS_15FloatRoundStyleE2ESI_EENS1_15EpilogueDefaultEEEEEvvEEEEvNT_6ParamsE)
        .other          _ZN7cutlass13device_kernelINS_4gemm6kernel13GemmUniversalIN4cute5tupleIJiiiiEEENS1_10collective13CollectiveMmaINS1_34MainloopSm90TmaGmmaWarpSpecializedILi9ENS5_IJNS4_1CILi1EEESB_SB_EEENS1_35KernelTmaWarpSpecializedCooperativeEEENS5_IJNSA_ILi128EEENSA_ILi64EEESG_EEENS_6half_tENS5_IJlSB_lEEESI_SJ_NS4_8TiledMMAINS4_8MMA_AtomIJNS4_4SM904GMMA25MMA_64x64x16_F32F16F16_SSILNSN_5MajorE0ELSP_0ELNSN_7ScaleInE1ELSQ_1EEEEEENS4_6LayoutINS5_IJNSA_ILi2EEESB_SB_EEENS5_IJSB_NSA_ILi0EEESW_EEEEENS5_IJNS4_10UnderscoreESZ_SZ_EEEEENS4_13SM90_TMA_LOADENS4_14ComposedLayoutINS4_7SwizzleILi3ELi4ELi3EEENS4_18smem_ptr_flag_bitsILi16EEENST_INS5_IJNSA_ILi8EEESG_EEENS5_IJSG_SB_EEEEEEEvNS4_8identityES12_S1C_vS1D_EENS_8epilogue10collective6detail29Sm90TmaWarpSpecializedAdapterINS1G_15DefaultEpilogueISI_SJ_SJ_NS1F_6thread17LinearCombinationISI_Li1EffLNS1K_9ScaleType4KindE0ELNS_15FloatRoundStyleE2ESI_EENS1_15EpilogueDefaultEEEEEvvEEEEvNT_6ParamsE,@"STO_CUDA_ENTRY STV_DEFAULT"
_ZN7cutlass13device_kernelINS_4gemm6kernel13GemmUniversalIN4cute5tupleIJiiiiEEENS1_10collective13CollectiveMmaINS1_34MainloopSm90TmaGmmaWarpSpecializedILi9ENS5_IJNS4_1CILi1EEESB_SB_EEENS1_35KernelTmaWarpSpecializedCooperativeEEENS5_IJNSA_ILi128EEENSA_ILi64EEESG_EEENS_6half_tENS5_IJlSB_lEEESI_SJ_NS4_8TiledMMAINS4_8MMA_AtomIJNS4_4SM904GMMA25MMA_64x64x16_F32F16F16_SSILNSN_5MajorE0ELSP_0ELNSN_7ScaleInE1ELSQ_1EEEEEENS4_6LayoutINS5_IJNSA_ILi2EEESB_SB_EEENS5_IJSB_NSA_ILi0EEESW_EEEEENS5_IJNS4_10UnderscoreESZ_SZ_EEEEENS4_13SM90_TMA_LOADENS4_14ComposedLayoutINS4_7SwizzleILi3ELi4ELi3EEENS4_18smem_ptr_flag_bitsILi16EEENST_INS5_IJNSA_ILi8EEESG_EEENS5_IJSG_SB_EEEEEEEvNS4_8identityES12_S1C_vS1D_EENS_8epilogue10collective6detail29Sm90TmaWarpSpecializedAdapterINS1G_15DefaultEpilogueISI_SJ_SJ_NS1F_6thread17LinearCombinationISI_Li1EffLNS1K_9ScaleType4KindE0ELNS_15FloatRoundStyleE2ESI_EENS1_15EpilogueDefaultEEEEEvvEEEEvNT_6ParamsE:
[----:B------:R-:W0:Y:S01]  /*0000*/  LDC R1, c[0x0][0x28] ;  /* 0x00000a00ff017b82 */ /* 0x000e220000000800 */
[----:B------:R-:W1:Y:S01]  /*0010*/  S2R R18, SR_TID.X ;  /* 0x0000000000127919 */ /* 0x000e620000002100 */
[----:B------:R-:W-:Y:S01]  /*0020*/  ELECT P0, URZ, PT ;  /* 0x00000000003f782f */ /* 0x000fe20003800000 */
[----:B------:R-:W-:Y:S01]  /*0030*/  BSSY B0, `(.L_x_0) ;  /* 0x000000f000007945 */ /* 0x000fe20003800000 */
[--C-:B-1----:R-:W-:Y:S02]  /*0040*/  SHF.R.U32.HI R0, RZ, 0x5, R18.reuse ;  /* 0x00000005ff007819 */ /* 0x102fe40000011612 */
[----:B------:R-:W-:-:S03]  /*0050*/  SHF.R.U32.HI R22, RZ, 0x7, R18 ;  /* 0x00000007ff167819 */ /* 0x000fc60000011612 */
[----:B------:R-:W1:Y:S04]  /*0060*/  SHFL.IDX PT, R5, R0, RZ, 0x1f ;  /* 0x00001fff00057589 */ /* 0x000e6800000e0000 */
[----:B------:R2:W3:Y:S01]  /*0070*/  SHFL.IDX PT, R8, R22, RZ, 0x1f ;  /* 0x00001fff16087589 */ /* 0x0004e200000e0000 */
[----:B-1----:R-:W-:-:S13]  /*0080*/  ISETP.NE.OR P0, PT, R5, RZ, !P0 ;  /* 0x000000ff0500720c */ /* 0x002fda0004705670 */
[----:B0-23--:R-:W-:Y:S05]  /*0090*/  @P0 BRA `(.L_x_1) ;  /* 0x0000000000200947 */ /* 0x00dfea0003800000 */
[----:B------:R-:W-:Y:S02]  /*00a0*/  ULDC.64 UR4, c[0x0][0x198] ;  /* 0x0000660000047ab9 */ /* 0x000fe40000000a00 */
[----:B------:R-:W-:Y:S02]  /*00b0*/  UIADD3 UR6, UP0, UR4, 0xf0, URZ ;  /* 0x000000f004067890 */ /* 0x000fe4000ff1e03f */
[----:B------:R-:W-:Y:S02]  /*00c0*/  UIADD3 UR4, UP1, UR4, 0x1f0, URZ ;  /* 0x000001f004047890 */ /* 0x000fe4000ff3e03f */
[----:B------:R-:W-:Y:S02]  /*00d0*/  UIADD3.X UR7, URZ, UR5, URZ, UP0, !UPT ;  /* 0x000000053f077290 */ /* 0x000fe400087fe43f */
[----:B------:R-:W-:-:S07]  /*00e0*/  UIADD3.X UR5, URZ, UR5, URZ, UP1, !UPT ;  /* 0x000000053f057290 */ /* 0x000fce0008ffe43f */
[----:B------:R0:W-:Y:S02]  /*00f0*/  UTMACCTL.PF [UR6] ;  /* 0x00000000060079b9 */ /* 0x0001e40008040000 */
[----:B------:R0:W-:Y:S02]  /*0100*/  UTMACCTL.PF [UR4] ;  /* 0x00000000040079b9 */ /* 0x0001e40008040000 */
[----:B0-----:R-:W-:Y:S01]  /*0110*/  NOP ;  /* 0x0000000000007918 */ /* 0x001fe20000000000 */
.L_x_1:
[----:B------:R-:W-:Y:S05]  /*0120*/  BSYNC B0 ;  /* 0x0000000000007941 */ /* 0x000fea0003800000 */
.L_x_0:
[----:B------:R-:W0:Y:S02]  /*0130*/  SHFL.IDX PT, R2, R0, RZ, 0x1f ;  /* 0x00001fff00027589 */ /* 0x000e2400000e0000 */
[----:B0-----:R-:W-:-:S13]  /*0140*/  ISETP.NE.AND P0, PT, R2, RZ, PT ;  /* 0x000000ff0200720c */ /* 0x001fda0003f05270 */
[----:B------:R-:W-:Y:S05]  /*0150*/  @P0 BRA `(.L_x_2) ;  /* 0x00000000008c0947 */ /* 0x000fea0003800000 */
[----:B------:R-:W-:Y:S01]  /*0160*/  ELECT P0, URZ, PT ;  /* 0x00000000003f782f */ /* 0x000fe20003800000 */
[----:B------:R-:W-:-:S12]  /*0170*/  BSSY B0, `(.L_x_2) ;  /* 0x0000021000007945 */ /* 0x000fd80003800000 */
[----:B------:R-:W-:Y:S05]  /*0180*/  @!P0 BRA `(.L_x_3) ;  /* 0x00000000007c8947 */ /* 0x000fea0003800000 */
[----:B------:R-:W0:Y:S01]  /*0190*/  S2UR UR8, SR_CgaCtaId ;  /* 0x00000000000879c3 */ /* 0x000e220000008800 */
[----:B------:R-:W-:Y:S01]  /*01a0*/  UMOV UR4, 0x400 ;  /* 0x0000040000047882 */ /* 0x000fe20000000000 */
[----:B------:R-:W-:Y:S01]  /*01b0*/  UMOV UR5, 0x1 ;  /* 0x0000000100057882 */ /* 0x000fe20000000000 */
[----:B------:R-:W-:Y:S02]  /*01c0*/  UMOV UR6, 0x100 ;  /* 0x0000010000067882 */ /* 0x000fe40000000000 */
[----:B------:R-:W-:-:S04]  /*01d0*/  UIADD3 UR6, -UR6, 0x100000, URZ ;  /* 0x0010000006067890 */ /* 0x000fc8000fffe13f */
[----:B------:R-:W-:Y:S02]  /*01e0*/  USHF.L.U32 UR7, UR6, 0xb, URZ ;  /* 0x0000000b06077899 */ /* 0x000fe4000800063f */
[----:B------:R-:W-:Y:S02]  /*01f0*/  USHF.L.U32 UR6, UR6, 0x1, URZ ;  /* 0x0000000106067899 */ /* 0x000fe4000800063f */
[----:B0-----:R-:W-:Y:S02]  /*0200*/  ULEA UR8, UR8, UR4, 0x18 ;  /* 0x0000000408087291 */ /* 0x001fe4000f8ec03f */
[----:B------:R-:W-:-:S04]  /*0210*/  UIADD3 UR4, -UR5, 0x100000, URZ ;  /* 0x0010000005047890 */ /* 0x000fc8000fffe13f */
[----:B------:R-:W-:Y:S02]  /*0220*/  USHF.L.U32 UR5, UR4, 0xb, URZ ;  /* 0x0000000b04057899 */ /* 0x000fe4000800063f */
[----:B------:R-:W-:Y:S01]  /*0230*/  USHF.L.U32 UR4, UR4, 0x1, URZ ;  /* 0x0000000104047899 */ /* 0x000fe2000800063f */
[----:B------:R-:W0:Y:S11]  /*0240*/  FENCE.VIEW.ASYNC.S ;  /* 0x00000000000073c6 */ /* 0x000e360000000000 */
[----:B0-----:R0:W1:Y:S01]  /*0250*/  SYNCS.EXCH.64 URZ, [UR8], UR4 ;  /* 0x00000004083f75b2 */ /* 0x0010620008000100 */
[----:B------:R0:W2:Y:S01]  /*0260*/  SYNCS.EXCH.64 URZ, [UR8+0x48], UR6 ;  /* 0x00004806083f75b2 */ /* 0x0000a20008000100 */
[----:B------:R0:W3:Y:S01]  /*0270*/  SYNCS.EXCH.64 URZ, [UR8+0x8], UR4 ;  /* 0x00000804083f75b2 */ /* 0x0000e20008000100 */
[----:B------:R0:W4:Y:S01]  /*0280*/  SYNCS.EXCH.64 URZ, [UR8+0x50], UR6 ;  /* 0x00005006083f75b2 */ /* 0x0001220008000100 */
[----:B------:R0:W0:Y:S01]  /*0290*/  SYNCS.EXCH.64 URZ, [UR8+0x10], UR4 ;  /* 0x00001004083f75b2 */ /* 0x0000220008000100 */
        /* <DEDUP_REMOVED lines=13> */
[----:B------:R-:W-:Y:S01]  /*0370*/  NOP ;  /* 0x0000000000007918 */ /* 0x000fe20000000000 */
.L_x_3:
[----:B0-----:R-:W-:Y:S05]  /*0380*/  BSYNC B0 ;  /* 0x0000000000007941 */ /* 0x001fea0003800000 */
.L_x_2:
[----:B------:R-:W0:Y:S01]  /*0390*/  SHFL.IDX PT, R0, R0, RZ, 0x1f ;  /* 0x00001fff00007589 */ /* 0x000e2200000e0000 */
[----:B------:R-:W-:Y:S01]  /*03a0*/  ELECT P0, URZ, PT ;  /* 0x00000000003f782f */ /* 0x000fe20003800000 */
[----:B------:R-:W5:Y:S01]  /*03b0*/  LDC R2, c[0x0][0x65c] ;  /* 0x00019700ff027b82 */ /* 0x000f620000000800 */
[----:B------:R-:W-:Y:S01]  /*03c0*/  SHF.R.S32.HI R6, RZ, 0x1f, R5 ;  /* 0x0000001fff067819 */ /* 0x000fe20000011405 */
[----:B------:R-:W1:Y:S01]  /*03d0*/  S2R R3, SR_CTAID.Y ;  /* 0x0000000000037919 */ /* 0x000e620000002600 */
[----:B------:R-:W-:Y:S01]  /*03e0*/  UMOV UR4, 0x20 ;  /* 0x0000002000047882 */ /* 0x000fe20000000000 */
[----:B------:R-:W-:Y:S01]  /*03f0*/  ISETP.NE.AND P2, PT, R8, RZ, PT ;  /* 0x000000ff0800720c */ /* 0x000fe20003f45270 */
[----:B------:R-:W-:Y:S01]  /*0400*/  NOP ;  /* 0x0000000000007918 */ /* 0x000fe20000000000 */
[----:B------:R-:W2:Y:S01]  /*0410*/  S2R R4, SR_CTAID.X ;  /* 0x0000000000047919 */ /* 0x000ea20000002500 */
[----:B------:R-:W-:Y:S01]  /*0420*/  LEA.HI R6, R6, R5, RZ, 0x2 ;  /* 0x0000000506067211 */ /* 0x000fe200078f10ff */
[----:B------:R-:W-:Y:S01]  /*0430*/  NOP ;  /* 0x0000000000007918 */ /* 0x000fe20000000000 */
[----:B0-----:R-:W-:-:S02]  /*0440*/  ISETP.NE.OR P0, PT, R0, RZ, !P0 ;  /* 0x000000ff0000720c */ /* 0x001fc40004705670 */
[----:B-----5:R-:W-:-:S04]  /*0450*/  ISETP.NE.AND P3, PT, R2, 0x1, PT ;  /* 0x000000010200780c */ /* 0x020fc80003f65270 */
[----:B------:R-:W-:Y:S02]  /*0460*/  P2R R0, PR, RZ, 0x8 ;  /* 0x00000008ff007803 */ /* 0x000fe40000000000 */
[----:B------:R-:W-:-:S05]  /*0470*/  LOP3.LUT R0, R6, 0xfffffffc, RZ, 0xc0, !PT ;  /* 0xfffffffc06007812 */ /* 0x000fca00078ec0ff */
[----:B------:R-:W-:Y:S01]  /*0480*/  VOTEU.ALL UP0, P0 ;  /* 0x00000000003f7886 */ /* 0x000fe20000000000 */
[----:B------:R-:W-:Y:S01]  /*0490*/  IMAD.IADD R0, R5, 0x1, -R0 ;  /* 0x0000000105007824 */ /* 0x000fe200078e0a00 */
[----:B------:R-:W2:Y:S01]  /*04a0*/  @P3 LDC R17, c[0x0][0x10] ;  /* 0x00000400ff113b82 */ /* 0x000ea20000000800 */
[----:B------:R-:W-:Y:S01]  /*04b0*/  VOTEU.ALL UP1, P0 ;  /* 0x00000000003f7886 */ /* 0x000fe20000020000 */
[----:B-1----:R-:W-:Y:S01]  /*04c0*/  @P3 IMAD.MOV.U32 R6, RZ, RZ, R3 ;  /* 0x000000ffff063224 */ /* 0x002fe200078e0003 */
[----:B------:R-:W-:Y:S01]  /*04d0*/  @!UP0 UMOV UR6, 0x400 ;  /* 0x0000040000068882 */ /* 0x000fe20000000000 */
[----:B------:R-:W-:-:S04]  /*04e0*/  @!UP0 UIADD3 UR4, -UR4, 0x100000, URZ ;  /* 0x0010000004048890 */ /* 0x000fc8000fffe13f */
[----:B------:R-:W-:Y:S02]  /*04f0*/  @!UP0 USHF.L.U32 UR5, UR4, 0xb, URZ ;  /* 0x0000000b04058899 */ /* 0x000fe4000800063f */
[----:B------:R-:W-:Y:S01]  /*0500*/  @!UP0 USHF.L.U32 UR4, UR4, 0x1, URZ ;  /* 0x0000000104048899 */ /* 0x000fe2000800063f */
[----:B------:R-:W-:Y:S02]  /*0510*/  @P3 IMAD.MOV.U32 R7, RZ, RZ, RZ ;  /* 0x000000ffff073224 */ /* 0x000fe400078e00ff */
[----:B------:R-:W-:Y:S01]  /*0520*/  IMAD.MOV.U32 R5, RZ, RZ, RZ ;  /* 0x000000ffff057224 */ /* 0x000fe200078e00ff */
[----:B------:R-:W0:Y:S01]  /*0530*/  @!UP0 S2UR UR7, SR_CgaCtaId ;  /* 0x00000000000789c3 */ /* 0x000e220000008800 */
[----:B------:R-:W-:-:S07]  /*0540*/  @P3 IMAD.MOV.U32 R11, RZ, RZ, RZ ;  /* 0x000000ffff0b3224 */ /* 0x000fce00078e00ff */
[----:B------:R-:W1:Y:S01]  /*0550*/  @!P3 LDC R9, c[0x0][0xc] ;  /* 0x00000300ff09bb82 */ /* 0x000e620000000800 */
[----:B--2---:R-:W-:-:S04]  /*0560*/  @P3 IMAD.WIDE.U32 R16, R4, R17, R6 ;  /* 0x0000001104103225 */ /* 0x004fc800078e0006 */
[----:B------:R-:W-:Y:S01]  /*0570*/  @P3 IMAD.IADD R17, R17, 0x1, R11 ;  /* 0x0000000111113824 */ /* 0x000fe200078e020b */
[----:B0-----:R-:W-:Y:S01]  /*0580*/  @!UP0 ULEA UR6, UR7, UR6, 0x18 ;  /* 0x0000000607068291 */ /* 0x001fe2000f8ec03f */
[----:B------:R-:W-:Y:S01]  /*0590*/  VOTEU.ALL UP0, P0 ;  /* 0x00000000003f7886 */ /* 0x000fe20000000000 */
[----:B------:R-:W-:-:S04]  /*05a0*/  ISETP.NE.AND P0, PT, R0, 0x3, PT ;  /* 0x000000030000780c */ /* 0x000fc80003f05270 */
[----:B------:R-:W-:Y:S01]  /*05b0*/  ISETP.EQ.OR P0, PT, R0, RZ, !P0 ;  /* 0x000000ff0000720c */ /* 0x000fe20004702670 */
[----:B-1----:R-:W-:-:S03]  /*05c0*/  @!P3 IMAD.WIDE.U32 R6, R9, R3, R4 ;  /* 0x000000030906b225 */ /* 0x002fc600078e0004 */
[C---:B------:R-:W-:Y:S01]  /*05d0*/  ISETP.EQ.AND P0, PT, R8.reuse, RZ, P0 ;  /* 0x000000ff0800720c */ /* 0x040fe20000702270 */
[----:B------:R-:W-:Y:S01]  /*05e0*/  VIADD R8, R8, 0xffffffff ;  /* 0xffffffff08087836 */ /* 0x000fe20000000000 */
[----:B------:R-:W0:Y:S02]  /*05f0*/  FENCE.VIEW.ASYNC.S ;  /* 0x00000000000073c6 */ /* 0x000e240000000000 */
[----:B0-----:R0:W3:Y:S01]  /*0600*/  @!UP0 SYNCS.EXCH.64 URZ, [UR6+0xa0], UR4 ;  /* 0x0000a004063f85b2 */ /* 0x0010e20008000100 */
[----:B------:R-:W-:Y:S01]  /*0610*/  @!P3 IMAD.MOV.U32 R16, RZ, RZ, R6 ;  /* 0x000000ffff10b224 */ /* 0x000fe200078e0006 */
[----:B------:R-:W-:Y:S01]  /*0620*/  SEL R19, RZ, 0x1, !P0 ;  /* 0x00000001ff137807 */ /* 0x000fe20004000000 */
[----:B------:R-:W-:Y:S01]  /*0630*/  @!P3 IMAD.MOV.U32 R17, RZ, RZ, R7 ;  /* 0x000000ffff11b224 */ /* 0x000fe200078e0007 */
[----:B------:R-:W-:-:S04]  /*0640*/  ISETP.GE.U32.AND P1, PT, R8, 0x2, PT ;  /* 0x000000020800780c */ /* 0x000fc80003f26070 */
[----:B------:R-:W-:Y:S01]  /*0650*/  SEL R19, R19, 0x2, P1 ;  /* 0x0000000213137807 */ /* 0x000fe20000800000 */
[----:B------:R0:W3:Y:S01]  /*0660*/  @!UP1 SYNCS.EXCH.64 URZ, [UR6+0xa8], UR4 ;  /* 0x0000a804063f95b2 */ /* 0x0000e20008000100 */
[----:B------:R-:W-:Y:S01]  /*0670*/  NOP ;  /* 0x0000000000007918 */ /* 0x000fe20000000000 */
[----:B---34-:R-:W-:Y:S06]  /*0680*/  BAR.SYNC.DEFER_BLOCKING 0x0 ;  /* 0x0000000000007b1d */ /* 0x018fec0000010000 */
[----:B------:R-:W-:Y:S05]  /*0690*/  @!P2 BRA `(.L_x_4) ;  /* 0x00000040001ca947 */ /* 0x000fea0003800000 */
[----:B------:R-:W-:-:S13]  /*06a0*/  ISETP.GT.U32.AND P0, PT, R8, 0x1, PT ;  /* 0x000000010800780c */ /* 0x000fda0003f04070 */
[----:B0-----:R-:W-:Y:S05]  /*06b0*/  @P0 EXIT ;  /* 0x000000000000094d */ /* 0x001fea0003800000 */
[----:B------:R-:W-:Y:S01]  /*06c0*/  ULDC.64 UR4, c[0x0][0x650] ;  /* 0x0001940000047ab9 */ /* 0x000fe20000000a00 */
[----:B------:R-:W-:Y:S01]  /*06d0*/  PRMT R0, RZ, 0x7610, R0 ;  /* 0x00007610ff007816 */ /* 0x000fe20000000000 */
[----:B------:R-:W-:Y:S01]  /*06e0*/  IMAD.MOV.U32 R58, RZ, RZ, -0x1 ;  /* 0xffffffffff3a7424 */ /* 0x000fe200078e00ff */
[----:B------:R-:W-:Y:S01]  /*06f0*/  ISETP.GE.U32.AND P0, PT, R16, UR4, PT ;  /* 0x0000000410007c0c */ /* 0x000fe2000bf06070 */
[----:B------:R-:W-:Y:S02]  /*0700*/  IMAD.MOV.U32 R59, RZ, RZ, -0x1 ;  /* 0xffffffffff3b7424 */ /* 0x000fe400078e00ff */
[----:B------:R-:W-:Y:S01]  /*0710*/  IMAD.MOV.U32 R57, RZ, RZ, -0x1 ;  /* 0xffffffffff397424 */ /* 0x000fe200078e00ff */
[----:B------:R-:W-:-:S13]  /*0720*/  ISETP.GE.U32.AND.EX P0, PT, R17, UR5, PT, P0 ;  /* 0x0000000511007c0c */ /* 0x000fda000bf06100 */
[----:B------:R-:W-:Y:S05]  /*0730*/  @P0 BRA `(.L_x_5) ;  /* 0x0000000400540947 */ /* 0x000fea0003800000 */
[----:B------:R-:W0:Y:S01]  /*0740*/  LDC.64 R14, c[0x0][0x628] ;  /* 0x00018a00ff0e7b82 */ /* 0x000e220000000a00 */
[----:B------:R-:W-:Y:S02]  /*0750*/  IMAD.MOV.U32 R6, RZ, RZ, R16 ;  /* 0x000000ffff067224 */ /* 0x000fe400078e0010 */
[----:B------:R-:W-:-:S05]  /*0760*/  IMAD.MOV.U32 R7, RZ, RZ, R17 ;  /* 0x000000ffff077224 */ /* 0x000fca00078e0011 */
[----:B------:R-:W1:Y:S08]  /*0770*/  LDC R0, c[0x0][0x630] ;  /* 0x00018c00ff007b82 */ /* 0x000e700000000800 */
[----:B------:R-:W2:Y:S01]  /*0780*/  LDC.64 R20, c[0x0][0x620] ;  /* 0x00018800ff147b82 */ /* 0x000ea20000000a00 */
[----:B0-----:R-:W-:-:S04]  /*0790*/  ISETP.NE.U32.AND P0, PT, R14, RZ, PT ;  /* 0x000000ff0e00720c */ /* 0x001fc80003f05070 */
[----:B------:R-:W-:-:S13]  /*07a0*/  ISETP.NE.AND.EX P0, PT, R15, RZ, PT, P0 ;  /* 0x000000ff0f00720c */ /* 0x000fda0003f05300 */
[----:B-12---:R-:W-:Y:S05]  /*07b0*/  @!P0 BRA `(.L_x_6) ;  /* 0x0000000000288947 */ /* 0x006fea0003800000 */
[----:B------:R-:W0:Y:S02]  /*07c0*/  LDC R11, c[0x0][0x634] ;  /* 0x00018d00ff0b7b82 */ /* 0x000e240000000800 */
[----:B0-----:R-:W-:-:S05]  /*07d0*/  IADD3 R11, P0, R16, R11, RZ ;  /* 0x0000000b100b7210 */ /* 0x001fca0007f1e0ff */
[----:B------:R-:W-:-:S04]  /*07e0*/  IMAD.X R13, RZ, RZ, R17, P0 ;  /* 0x000000ffff0d7224 */ /* 0x000fc800000e0611 */
[----:B------:R-:W-:-:S04]  /*07f0*/  IMAD.WIDE.U32 R6, R13, R14, RZ ;  /* 0x0000000e0d067225 */ /* 0x000fc800078e00ff */
[----:B------:R-:W-:-:S04]  /*0800*/  IMAD.WIDE.U32 R8, P0, R11, R15, R6 ;  /* 0x0000000f0b087225 */ /* 0x000fc80007800006 */
[----:B------:R-:W-:-:S04]  /*0810*/  IMAD.WIDE.U32 R6, R11, R14, RZ ;  /* 0x0000000e0b067225 */ /* 0x000fc800078e00ff */
[----:B------:R-:W-:Y:S01]  /*0820*/  IMAD.X R11, RZ, RZ, RZ, P0 ;  /* 0x000000ffff0b7224 */ /* 0x000fe200000e06ff */
[----:B------:R-:W-:Y:S01]  /*0830*/  IADD3 RZ, P0, R7, R8, RZ ;  /* 0x0000000807ff7210 */ /* 0x000fe20007f1e0ff */
[----:B------:R-:W-:-:S04]  /*0840*/  IMAD.MOV.U32 R10, RZ, RZ, R9 ;  /* 0x000000ffff0a7224 */ /* 0x000fc800078e0009 */
[----:B------:R-:W-:-:S08]  /*0850*/  IMAD.WIDE.U32.X R6, R13, R15, R10, P0 ;  /* 0x0000000f0d067225 */ /* 0x000fd000000e040a */
.L_x_6:
[-CC-:B------:R-:W-:Y:S01]  /*0860*/  SHF.R.U64 R57, R6, R0.reuse, R7.reuse ;  /* 0x0000000006397219 */ /* 0x180fe20000001207 */
[----:B------:R-:W0:Y:S01]  /*0870*/  LDC R10, c[0x0][0x618] ;  /* 0x00018600ff0a7b82 */ /* 0x000e220000000800 */
[----:B------:R-:W-:Y:S01]  /*0880*/  SHF.R.U32.HI R5, RZ, R0, R7 ;  /* 0x00000000ff057219 */ /* 0x000fe20000011607 */
[----:B------:R-:W-:Y:S01]  /*0890*/  ULDC UR4, c[0x0][0x150] ;  /* 0x0000540000047ab9 */ /* 0x000fe20000000800 */
[----:B------:R-:W-:Y:S02]  /*08a0*/  IADD3 R9, P0, RZ, -R57, RZ ;  /* 0x80000039ff097210 */ /* 0x000fe40007f1e0ff */
[----:B------:R-:W-:-:S03]  /*08b0*/  I2FP.F32.U32 R0, R4 ;  /* 0x0000000400007245 */ /* 0x000fc60000201000 */
[----:B------:R-:W1:Y:S01]  /*08c0*/  LDC.64 R28, c[0x0][0x640] ;  /* 0x00019000ff1c7b82 */ /* 0x000e620000000a00 */
[----:B------:R-:W-:Y:S02]  /*08d0*/  IMAD.X R11, RZ, RZ, ~R5, P0 ;  /* 0x000000ffff0b7224 */ /* 0x000fe400000e0e05 */
[----:B------:R-:W-:Y:S01]  /*08e0*/  FMUL R0, R0, UR4 ;  /* 0x0000000400007c20 */ /* 0x000fe20008400000 */
[----:B------:R-:W-:Y:S01]  /*08f0*/  IMAD.WIDE.U32 R6, R9, R20, R16 ;  /* 0x0000001409067225 */ /* 0x000fe200078e0010 */
[----:B------:R-:W-:-:S03]  /*0900*/  ULDC UR4, c[0x0][0x154] ;  /* 0x0000550000047ab9 */ /* 0x000fc60000000800 */
[----:B------:R-:W-:Y:S01]  /*0910*/  IMAD R8, R11, R20, RZ ;  /* 0x000000140b087224 */ /* 0x000fe200078e02ff */
[----:B------:R-:W2:Y:S01]  /*0920*/  LDC R5, c[0x0][0x144] ;  /* 0x00005100ff057b82 */ /* 0x000ea20000000800 */
[----:B------:R-:W3:Y:S02]  /*0930*/  F2I.U32.TRUNC.NTZ R0, R0 ;  /* 0x0000000000007305 */ /* 0x000ee4000020f000 */
[----:B------:R-:W-:-:S04]  /*0940*/  IMAD R9, R9, R21, R8 ;  /* 0x0000001509097224 */ /* 0x000fc800078e0208 */
[----:B------:R-:W-:Y:S01]  /*0950*/  IMAD.IADD R7, R7, 0x1, R9 ;  /* 0x0000000107077824 */ /* 0x000fe200078e0209 */
[----:B------:R-:W4:Y:S01]  /*0960*/  LDC R12, c[0x0][0x608] ;  /* 0x00018200ff0c7b82 */ /* 0x000f220000000800 */
[----:B------:R-:W-:-:S03]  /*0970*/  IMAD.MOV.U32 R9, RZ, RZ, -0x1 ;  /* 0xffffffffff097424 */ /* 0x000fc600078e00ff */
[-CC-:B0-----:R-:W-:Y:S02]  /*0980*/  SHF.R.U64 R20, R6, R10.reuse, R7.reuse ;  /* 0x0000000a06147219 */ /* 0x181fe40000001207 */
[----:B------:R-:W-:Y:S02]  /*0990*/  I2FP.F32.U32 R6, R3 ;  /* 0x0000000300067245 */ /* 0x000fe40000201000 */
[----:B------:R-:W0:Y:S01]  /*09a0*/  LDC R26, c[0x0][0x658] ;  /* 0x00019600ff1a7b82 */ /* 0x000e220000000800 */
[----:B-1----:R-:W-:Y:S01]  /*09b0*/  ISETP.NE.U32.AND P0, PT, R28, RZ, PT ;  /* 0x000000ff1c00720c */ /* 0x002fe20003f05070 */
[----:B---3--:R-:W-:Y:S01]  /*09c0*/  IMAD.MOV R8, RZ, RZ, -R0 ;  /* 0x000000ffff087224 */ /* 0x008fe200078e0a00 */
[----:B------:R-:W-:Y:S01]  /*09d0*/  SHF.R.U32.HI R7, RZ, R10, R7 ;  /* 0x0000000aff077219 */ /* 0x000fe20000011607 */
[----:B------:R-:W-:Y:S01]  /*09e0*/  FMUL R6, R6, UR4 ;  /* 0x0000000406067c20 */ /* 0x000fe20008400000 */
[----:B------:R-:W-:-:S03]  /*09f0*/  ISETP.NE.AND.EX P0, PT, R29, RZ, PT, P0 ;  /* 0x000000ff1d00720c */ /* 0x000fc60003f05300 */
[----:B------:R-:W1:Y:S01]  /*0a00*/  LDC R14, c[0x0][0x148] ;  /* 0x00005200ff0e7b82 */ /* 0x000e620000000800 */
[----:B--2---:R-:W-:-:S07]  /*0a10*/  IMAD R0, R5, R8, R4 ;  /* 0x0000000805007224 */ /* 0x004fce00078e0204 */
[----:B------:R-:W2:Y:S01]  /*0a20*/  LDC R24, c[0x0][0x600] ;  /* 0x00018000ff187b82 */ /* 0x000ea20000000800 */
[-CC-:B----4-:R-:W-:Y:S02]  /*0a30*/  SHF.R.U64 R30, R20, R12.reuse, R7.reuse ;  /* 0x0000000c141e7219 */ /* 0x190fe40000001207 */
[----:B------:R-:W-:Y:S01]  /*0a40*/  SHF.R.U32.HI R5, RZ, R12, R7 ;  /* 0x0000000cff057219 */ /* 0x000fe20000011607 */
[----:B------:R-:W-:Y:S01]  /*0a50*/  IMAD.MOV.U32 R7, RZ, RZ, 0x1 ;  /* 0x00000001ff077424 */ /* 0x000fe200078e00ff */
[----:B------:R3:W4:Y:S03]  /*0a60*/  F2I.U32.TRUNC.NTZ R12, R6 ;  /* 0x00000006000c7305 */ /* 0x000726000020f000 */
[----:B------:R-:W1:Y:S01]  /*0a70*/  LDC R15, c[0x0][0x648] ;  /* 0x00019200ff0f7b82 */ /* 0x000e620000000800 */
[-C--:B0-----:R-:W-:Y:S02]  /*0a80*/  SHF.L.U32 R4, R9, R26.reuse, RZ ;  /* 0x0000001a09047219 */ /* 0x081fe400000006ff */
[----:B------:R-:W-:-:S02]  /*0a90*/  SHF.R.U64 R32, R30, R26, R5 ;  /* 0x0000001a1e207219 */ /* 0x000fc40000001205 */
[----:B------:R-:W-:Y:S02]  /*0aa0*/  LOP3.LUT R11, RZ, R4, RZ, 0x33, !PT ;  /* 0x00000004ff0b7212 */ /* 0x000fe400078e33ff */
[-C--:B------:R-:W-:Y:S01]  /*0ab0*/  SHF.R.U32.HI R5, RZ, R26.reuse, R5 ;  /* 0x0000001aff057219 */ /* 0x080fe20000011605 */
[----:B------:R-:W0:Y:S01]  /*0ac0*/  LDC R21, c[0x0][0x638] ;  /* 0x00018e00ff157b82 */ /* 0x000e220000000800 */
[----:B------:R-:W-:Y:S01]  /*0ad0*/  SHF.L.U32 R10, R7, R26, RZ ;  /* 0x0000001a070a7219 */ /* 0x000fe200000006ff */
[----:B------:R-:W-:-:S06]  /*0ae0*/  IMAD.MOV.U32 R4, RZ, RZ, R32 ;  /* 0x000000ffff047224 */ /* 0x000fcc00078e0020 */
[----:B------:R-:W0:Y:S01]  /*0af0*/  LDC R58, c[0x0][0x610] ;  /* 0x00018400ff3a7b82 */ /* 0x000e220000000800 */
[----:B---34-:R-:W-:Y:S05]  /*0b00*/  @!P0 BRA `(.L_x_7) ;  /* 0x0000000000288947 */ /* 0x018fea0003800000 */
[----:B------:R-:W3:Y:S02]  /*0b10*/  LDC R9, c[0x0][0x64c] ;  /* 0x00019300ff097b82 */ /* 0x000ee40000000800 */
[----:B---3--:R-:W-:-:S05]  /*0b20*/  IADD3 R9, P0, R32, R9, RZ ;  /* 0x0000000920097210 */ /* 0x008fca0007f1e0ff */
        /* <DEDUP_REMOVED lines=8> */
.L_x_7:
[----:B-1----:R-:W-:Y:S01]  /*0bb0*/  SHF.R.U64 R4, R4, R15, R5 ;  /* 0x0000000f04047219 */ /* 0x002fe20000001205 */
[----:B--2---:R-:W-:Y:S01]  /*0bc0*/  VIADD R5, R24, 0xffffffff ;  /* 0xffffffff18057836 */ /* 0x004fe20000000000 */
[----:B------:R-:W-:Y:S01]  /*0bd0*/  LOP3.LUT R11, R30, R11, RZ, 0xc0, !PT ;  /* 0x0000000b1e0b7212 */ /* 0x000fe200078ec0ff */
[----:B------:R-:W-:Y:S02]  /*0be0*/  IMAD.MOV R12, RZ, RZ, -R12 ;  /* 0x000000ffff0c7224 */ /* 0x000fe400078e0a0c */
[----:B------:R-:W-:Y:S01]  /*0bf0*/  IMAD.MOV R6, RZ, RZ, -R4 ;  /* 0x000000ffff067224 */ /* 0x000fe200078e0a04 */
[----:B------:R-:W-:Y:S01]  /*0c00*/  LOP3.LUT R5, R20, R5, RZ, 0xc0, !PT ;  /* 0x0000000514057212 */ /* 0x000fe200078ec0ff */
[----:B------:R-:W-:Y:S02]  /*0c10*/  @P3 IMAD R0, R14, R12, R3 ;  /* 0x0000000c0e003224 */ /* 0x000fe400078e0203 */
[----:B------:R-:W-:Y:S02]  /*0c20*/  IMAD R11, R10, R4, R11 ;  /* 0x000000040a0b7224 */ /* 0x000fe400078e020b */
[----:B0-----:R-:W-:-:S02]  /*0c30*/  IMAD R3, R6, R21, R32 ;  /* 0x0000001506037224 */ /* 0x001fc400078e0220 */
[----:B------:R-:W-:Y:S02]  /*0c40*/  IMAD R58, R11, R58, R0 ;  /* 0x0000003a0b3a7224 */ /* 0x000fe400078e0200 */
[----:B------:R-:W-:Y:S02]  /*0c50*/  IMAD R3, R3, R24, R5 ;  /* 0x0000001803037224 */ /* 0x000fe400078e0205 */
[----:B------:R-:W-:-:S03]  /*0c60*/  IMAD.MOV.U32 R0, RZ, RZ, 0x1 ;  /* 0x00000001ff007424 */ /* 0x000fc600078e00ff */
[----:B------:R-:W-:Y:S02]  /*0c70*/  SEL R59, R3, R58, !P3 ;  /* 0x0000003a033b7207 */ /* 0x000fe40005800000 */
[----:B------:R-:W-:-:S07]  /*0c80*/  SEL R58, R58, R3, !P3 ;  /* 0x000000033a3a7207 */ /* 0x000fce0005800000 */
.L_x_5:
[----:B------:R-:W-:-:S08]  /*0c90*/  NOP ;  /* 0x0000000000007918 */ /* 0x000fd00000000000 */
[----:B------:R-:W0:Y:S02]  /*0ca0*/  USETMAXREG.TRY_ALLOC.CTAPOOL UP0, 0xe8 ;  /* 0x000000e8000079c8 */ /* 0x000e240008000600 */
[----:B0-----:R-:W-:-:S13]  /*0cb0*/  PLOP3.LUT P0, PT, PT, PT, UP0, 0x80, 0x0 ;  /* 0x000000000000781c */ /* 0x001fda0003f0f008 */
[----:B------:R-:W-:Y:S05]  /*0cc0*/  @!P0 BRA `(.L_x_5) ;  /* 0xfffffffc00f08947 */ /* 0x000fea000383ffff */
[----:B------:R-:W-:Y:S01]  /*0cd0*/  ULDC.64 UR4, c[0x0][0x598] ;  /* 0x0001660000047ab9 */ /* 0x000fe20000000a00 */
[----:B------:R-:W-:Y:S01]  /*0ce0*/  ULDC.64 UR36, c[0x0][0x208] ;  /* 0x0000820000247ab9 */ /* 0x000fe20000000a00 */
[----:B------:R-:W-:-:S04]  /*0cf0*/  ISETP.NE.U32.AND P0, PT, RZ, UR4, PT ;  /* 0x00000004ff007c0c */ /* 0x000fc8000bf05070 */
[----:B------:R-:W-:-:S13]  /*0d00*/  ISETP.NE.AND.EX P0, PT, RZ, UR5, PT, P0 ;  /* 0x00000005ff007c0c */ /* 0x000fda000bf05300 */
[----:B------:R-:W-:Y:S05]  /*0d10*/  @!P0 BRA `(.L_x_8) ;  /* 0x00000000001c8947 */ /* 0x000fea0003800000 */
[----:B------:R-:W0:Y:S02]  /*0d20*/  LDC.64 R4, c[0x0][0x598] ;  /* 0x00016600ff047b82 */ /* 0x000e240000000a00 */
[----:B0-----:R-:W2:Y:S02]  /*0d30*/  LDG.E.64 R4, desc[UR36][R4.64] ;  /* 0x0000002404047981 */ /* 0x001ea4000c1e1b00 */
[----:B--2---:R-:W-:-:S04]  /*0d40*/  ISETP.NE.U32.AND P0, PT, R4, RZ, PT ;  /* 0x000000ff0400720c */ /* 0x004fc80003f05070 */
[----:B------:R-:W-:-:S13]  /*0d50*/  ISETP.NE.AND.EX P0, PT, R5, RZ, PT, P0 ;  /* 0x000000ff0500720c */ /* 0x000fda0003f05300 */
[----:B------:R-:W-:Y:S05]  /*0d60*/  @!P0 BRA `(.L_x_8) ;  /* 0x0000000000088947 */ /* 0x000fea0003800000 */
[----:B------:R0:W5:Y:S01]  /*0d70*/  LD.E R23, desc[UR36][R4.64] ;  /* 0x0000002404177980 */ /* 0x000162000c101900 */
[----:B------:R-:W-:Y:S05]  /*0d80*/  BRA `(.L_x_9) ;  /* 0x0000000000247947 */ /* 0x000fea0003800000 */
.L_x_8:
[----:B------:R-:W-:Y:S02]  /*0d90*/  ULDC.64 UR4, c[0x0][0x588] ;  /* 0x0001620000047ab9 */ /* 0x000fe40000000a00 */
[----:B------:R-:W-:-:S04]  /*0da0*/  ISETP.NE.U32.AND P0, PT, RZ, UR4, PT ;  /* 0x00000004ff007c0c */ /* 0x000fc8000bf05070 */
[----:B------:R-:W-:-:S13]  /*0db0*/  ISETP.NE.AND.EX P0, PT, RZ, UR5, PT, P0 ;  /* 0x00000005ff007c0c */ /* 0x000fda000bf05300 */
[----:B------:R-:W-:Y:S05]  /*0dc0*/  @!P0 BRA `(.L_x_10) ;  /* 0x00000000000c8947 */ /* 0x000fea0003800000 */
[----:B------:R-:W0:Y:S02]  /*0dd0*/  LDC.64 R4, c[0x0][0x588] ;  /* 0x00016200ff047b82 */ /* 0x000e240000000a00 */
[----:B0-----:R1:W5:Y:S01]  /*0de0*/  LDG.E R23, desc[UR36][R4.64] ;  /* 0x0000002404177981 */ /* 0x001362000c1e1900 */
[----:B------:R-:W-:Y:S05]  /*0df0*/  BRA `(.L_x_9) ;  /* 0x0000000000087947 */ /* 0x000fea0003800000 */
.L_x_10:
[----:B------:R-:W-:Y:S02]  /*0e00*/  ULDC UR4, c[0x0][0x580] ;  /* 0x0001600000047ab9 */ /* 0x000fe40000000800 */
[----:B------:R-:W-:-:S07]  /*0e10*/  IMAD.U32 R23, RZ, RZ, UR4 ;  /* 0x00000004ff177e24 */ /* 0x000fce000f8e00ff */
.L_x_9:
[----:B------:R-:W-:Y:S02]  /*0e20*/  ULDC.64 UR4, c[0x0][0x5a0] ;  /* 0x0001680000047ab9 */ /* 0x000fe40000000a00 */
[----:B------:R-:W-:-:S04]  /*0e30*/  ISETP.NE.U32.AND P0, PT, RZ, UR4, PT ;  /* 0x00000004ff007c0c */ /* 0x000fc8000bf05070 */
[----:B------:R-:W-:-:S13]  /*0e40*/  ISETP.NE.AND.EX P0, PT, RZ, UR5, PT, P0 ;  /* 0x00000005ff007c0c */ /* 0x000fda000bf05300 */
[----:B------:R-:W-:Y:S05]  /*0e50*/  @!P0 BRA `(.L_x_11) ;  /* 0x00000000001c8947 */ /* 0x000fea0003800000 */
[----:B01----:R-:W0:Y:S02]  /*0e60*/  LDC.64 R4, c[0x0][0x5a0] ;  /* 0x00016800ff047b82 */ /* 0x003e240000000a00 */
[----:B0-----:R-:W2:Y:S02]  /*0e70*/  LDG.E.64 R4, desc[UR36][R4.64] ;  /* 0x0000002404047981 */ /* 0x001ea4000c1e1b00 */
[----:B--2---:R-:W-:-:S04]  /*0e80*/  ISETP.NE.U32.AND P0, PT, R4, RZ, PT ;  /* 0x000000ff0400720c */ /* 0x004fc80003f05070 */
[----:B------:R-:W-:-:S13]  /*0e90*/  ISETP.NE.AND.EX P0, PT, R5, RZ, PT, P0 ;  /* 0x000000ff0500720c */ /* 0x000fda0003f05300 */
[----:B------:R-:W-:Y:S05]  /*0ea0*/  @!P0 BRA `(.L_x_11) ;  /* 0x0000000000088947 */ /* 0x000fea0003800000 */
[----:B------:R0:W5:Y:S01]  /*0eb0*/  LD.E R56, desc[UR36][R4.64] ;  /* 0x0000002404387980 */ /* 0x000162000c101900 */
[----:B------:R-:W-:Y:S05]  /*0ec0*/  BRA `(.L_x_12) ;  /* 0x0000000000247947 */ /* 0x000fea0003800000 */
.L_x_11:
[----:B------:R-:W-:Y:S02]  /*0ed0*/  ULDC.64 UR4, c[0x0][0x590] ;  /* 0x0001640000047ab9 */ /* 0x000fe40000000a00 */
[----:B------:R-:W-:-:S04]  /*0ee0*/  ISETP.NE.U32.AND P0, PT, RZ, UR4, PT ;  /* 0x00000004ff007c0c */ /* 0x000fc8000bf05070 */
[----:B------:R-:W-:-:S13]  /*0ef0*/  ISETP.NE.AND.EX P0, PT, RZ, UR5, PT, P0 ;  /* 0x00000005ff007c0c */ /* 0x000fda000bf05300 */
[----:B------:R-:W-:Y:S05]  /*0f00*/  @!P0 BRA `(.L_x_13) ;  /* 0x00000000000c8947 */ /* 0x000fea0003800000 */
[----:B01----:R-:W0:Y:S02]  /*0f10*/  LDC.64 R4, c[0x0][0x590] ;  /* 0x00016400ff047b82 */ /* 0x003e240000000a00 */
[----:B0-----:R1:W5:Y:S01]  /*0f20*/  LDG.E R56, desc[UR36][R4.64] ;  /* 0x0000002404387981 */ /* 0x001362000c1e1900 */
[----:B------:R-:W-:Y:S05]  /*0f30*/  BRA `(.L_x_12) ;  /* 0x0000000000087947 */ /* 0x000fea0003800000 */
.L_x_13:
[----:B------:R-:W-:Y:S02]  /*0f40*/  ULDC UR4, c[0x0][0x584] ;  /* 0x0001610000047ab9 */ /* 0x000fe40000000800 */
[----:B------:R-:W-:-:S07]  /*0f50*/  IMAD.U32 R56, RZ, RZ, UR4 ;  /* 0x00000004ff387e24 */ /* 0x000fce000f8e00ff */
.L_x_12:
[----:B------:R-:W-:-:S13]  /*0f60*/  LOP3.LUT P0, RZ, R0, 0xff, RZ, 0xc0, !PT ;  /* 0x000000ff00ff7812 */ /* 0x000fda000780c0ff */
[----:B------:R-:W-:Y:S05]  /*0f70*/  @!P0 EXIT ;  /* 0x000000000000894d */ /* 0x000fea0003800000 */
[----:B------:R-:W-:Y:S01]  /*0f80*/  ULDC UR4, c[0x0][0x28c] ;  /* 0x0000a30000047ab9 */ /* 0x000fe20000000800 */
[----:B------:R-:W-:Y:S01]  /*0f90*/  LOP3.LUT R62, R19, 0x1, RZ, 0xfc, !PT ;  /* 0x00000001133e7812 */ /* 0x000fe200078efcff */
[----:B------:R-:W-:Y:S01]  /*0fa0*/  UIADD3 UR4, UR4, 0x3f, URZ ;  /* 0x0000003f04047890 */ /* 0x000fe2000fffe03f */
[----:B------:R-:W-:Y:S01]  /*0fb0*/  UMOV UR38, URZ ;  /* 0x0000003f00267c82 */ /* 0x000fe20008000000 */
[----:B------:R-:W-:Y:S02]  /*0fc0*/  UMOV UR39, URZ ;  /* 0x0000003f00277c82 */ /* 0x000fe40008000000 */
[----:B------:R-:W-:-:S04]  /*0fd0*/  USHF.R.S32.HI UR5, URZ, 0x1f, UR4 ;  /* 0x0000001f3f057899 */ /* 0x000fc80008011404 */
[----:B------:R-:W-:-:S04]  /*0fe0*/  ULEA.HI UR5, UR5, UR4, URZ, 0x6 ;  /* 0x0000000405057291 */ /* 0x000fc8000f8f303f */
[----:B------:R-:W-:-:S12]  /*0ff0*/  USHF.R.S32.HI UR40, URZ, 0x6, UR5 ;  /* 0x000000063f287899 */ /* 0x000fd80008011405 */
.L_x_95:
[----:B------:R-:W-:Y:S01]  /*1000*/  LOP3.LUT R0, R18, 0x80, RZ, 0xc0, !PT ;  /* 0x0000008012007812 */ /* 0x000fe200078ec0ff */
[----:B--2---:R-:W2:Y:S01]  /*1010*/  S2UR UR7, SR_CgaCtaId ;  /* 0x00000000000779c3 */ /* 0x004ea20000008800 */
[----:B------:R-:W-:Y:S02]  /*1020*/  UMOV UR6, 0x400 ;  /* 0x0000040000067882 */ /* 0x000fe40000000000 */
[----:B------:R-:W-:-:S06]  /*1030*/  SHF.R.U32.HI R0, RZ, 0x7, R0 ;  /* 0x00000007ff007819 */ /* 0x000fcc0000011600 */
[----:B---3--:R-:W3:Y:S01]  /*1040*/  SHFL.IDX PT, R0, R0, RZ, 0x1f ;  /* 0x00001fff00007589 */ /* 0x008ee200000e0000 */
[----:B--2---:R-:W-:Y:S01]  /*1050*/  ULEA UR42, UR7, UR6, 0x18 ;  /* 0x00000006072a7291 */ /* 0x004fe2000f8ec03f */
[----:B---3--:R-:W-:-:S13]  /*1060*/  R2UR UR4, R0 ;  /* 0x00000000000472ca */ /* 0x008fda00000e0000 */
[----:B------:R-:W-:-:S04]  /*1070*/  ULEA.HI UR5, UR4, UR4, URZ, 0x1 ;  /* 0x0000000404057291 */ /* 0x000fc8000f8f083f */
[----:B------:R-:W-:-:S04]  /*1080*/  ULOP3.LUT UR5, UR5, 0x7fffe, URZ, 0xc0, !UPT ;  /* 0x0007fffe05057892 */ /* 0x000fc8000f8ec03f */
[----:B------:R-:W-:-:S03]  /*1090*/  UIADD3 UR5, UR4, -UR5, URZ ;  /* 0x8000000504057290 */ /* 0x000fc6000fffe03f */
[----:B------:R-:W-:Y:S01]  /*10a0*/  ULDC UR4, c[0x0][0x28c] ;  /* 0x0000a30000047ab9 */ /* 0x000fe20000000800 */
[----:B------:R-:W-:Y:S01]  /*10b0*/  ULEA UR5, UR5, UR42, 0xd ;  /* 0x0000002a05057291 */ /* 0x000fe2000f8e683f */
[----:B------:R-:W-:-:S03]  /*10c0*/  ISETP.LT.AND P0, PT, RZ, UR4, PT ;  /* 0x00000004ff007c0c */ /* 0x000fc6000bf01270 */
[----:B------:R-:W-:-:S04]  /*10d0*/  UIADD3 UR5, UR5, 0x180, URZ ;  /* 0x0000018005057890 */ /* 0x000fc8000fffe03f */
[----:B------:R-:W-:-:S04]  /*10e0*/  USHF.R.U32.HI UR5, URZ, 0x4, UR5 ;  /* 0x000000043f057899 */ /* 0x000fc80008011605 */
[----:B------:R-:W-:Y:S02]  /*10f0*/  ULOP3.LUT UR41, UR5, 0x3fff, URZ, 0xc0, !UPT ;  /* 0x00003fff05297892 */ /* 0x000fe4000f8ec03f */
[----:B-1--45:R-:W-:Y:S10]  /*1100*/  @P0 BRA `(.L_x_14) ;  /* 0x0000000000400947 */ /* 0x032ff40003800000 */
[----:B------:R-:W-:Y:S01]  /*1110*/  MOV R0, 0x0 ;  /* 0x0000000000007802 */ /* 0x000fe20000000f00 */
[----:B------:R-:W-:Y:S01]  /*1120*/  ULDC.64 UR4, c[0x4][0x68] ;  /* 0x01001a0000047ab9 */ /* 0x000fe20000000a00 */
[----:B------:R-:W-:Y:S01]  /*1130*/  ULDC.64 UR6, c[0x4][0x8] ;  /* 0x0100020000067ab9 */ /* 0x000fe20000000a00 */
[----:B01----:R-:W-:Y:S01]  /*1140*/  IMAD.U32 R4, RZ, RZ, UR4 ;  /* 0x00000004ff047e24 */ /* 0x003fe2000f8e00ff */
[----:B------:R0:W1:Y:S01]  /*1150*/  LDC.64 R14, c[0x4][R0] ;  /* 0x01000000000e7b82 */ /* 0x0000620000000a00 */
[----:B------:R-:W-:Y:S01]  /*1160*/  IMAD.U32 R5, RZ, RZ, UR5 ;  /* 0x00000005ff057e24 */ /* 0x000fe2000f8e00ff */
[----:B------:R-:W-:Y:S01]  /*1170*/  ULDC.64 UR4, c[0x4][0x70] ;  /* 0x01001c0000047ab9 */ /* 0x000fe20000000a00 */
[----:B------:R-:W-:Y:S02]  /*1180*/  IMAD.U32 R10, RZ, RZ, UR6 ;  /* 0x00000006ff0a7e24 */ /* 0x000fe4000f8e00ff */
[----:B------:R-:W-:Y:S02]  /*1190*/  IMAD.U32 R6, RZ, RZ, UR4 ;  /* 0x00000004ff067e24 */ /* 0x000fe4000f8e00ff */
[----:B------:R-:W-:-:S02]  /*11a0*/  IMAD.U32 R7, RZ, RZ, UR5 ;  /* 0x00000005ff077e24 */ /* 0x000fc4000f8e00ff */
[----:B------:R-:W-:Y:S02]  /*11b0*/  IMAD.U32 R11, RZ, RZ, UR7 ;  /* 0x00000007ff0b7e24 */ /* 0x000fe4000f8e00ff */
[----:B------:R-:W-:Y:S02]  /*11c0*/  IMAD.MOV.U32 R8, RZ, RZ, 0x1e1 ;  /* 0x000001e1ff087424 */ /* 0x000fe400078e00ff */
[----:B------:R-:W-:Y:S02]  /*11d0*/  IMAD.MOV.U32 R12, RZ, RZ, 0x1 ;  /* 0x00000001ff0c7424 */ /* 0x000fe400078e00ff */
[----:B0-----:R-:W-:-:S07]  /*11e0*/  IMAD.MOV.U32 R13, RZ, RZ, RZ ;  /* 0x000000ffff0d7224 */ /* 0x001fce00078e00ff */
[----:B------:R-:W-:-:S07]  /*11f0*/  LEPC R20, `(.L_x_14) ;  /* 0x000000001014794e */ /* 0x000fce0000000000 */
[----:B-1---5:R-:W-:Y:S05]  /*1200*/  CALL.ABS.NOINC R14 ;  /* 0x000000000e007343 */ /* 0x022fea0003c00000 */
.L_x_14:
[----:B------:R-:W-:-:S13]  /*1210*/  ISETP.NE.AND P0, PT, R62, 0x3, PT ;  /* 0x000000033e00780c */ /* 0x000fda0003f05270 */
[----:B------:R-:W-:Y:S05]  /*1220*/  @!P0 BRA `(.L_x_15) ;  /* 0x0000000000048947 */ /* 0x000fea0003800000 */
[----:B------:R-:W-:Y:S01]  /*1230*/  BPT.TRAP 0x1 ;  /* 0x000000040000795c */ /* 0x000fe20000300000 */
.L_x_15:
[----:B------:R-:W-:Y:S02]  /*1240*/  IMAD.U32 R3, RZ, RZ, UR39 ;  /* 0x00000027ff037e24 */ /* 0x000fe4000f8e00ff */
[----:B------:R-:W-:-:S03]  /*1250*/  IMAD.U32 R0, RZ, RZ, UR38 ;  /* 0x00000026ff007e24 */ /* 0x000fc6000f8e00ff */
[----:B------:R-:W-:Y:S02]  /*1260*/  LEA R3, R3, UR42, 0x3 ;  /* 0x0000002a03037c11 */ /* 0x000fe4000f8e18ff */
[----:B------:R-:W-:-:S04]  /*1270*/  SHF.L.U32 R0, R0, 0x1f, RZ ;  /* 0x0000001f00007819 */ /* 0x000fc800000006ff */
[----:B------:R2:W3:Y:S01]  /*1280*/  SYNCS.PHASECHK.TRANS64.TRYWAIT P1, [R3+URZ], R0 ;  /* 0x00000000030075a7 */ /* 0x0004e2000802017f */
[----:B------:R-:W-:Y:S05]  /*1290*/  @!P0 BRA `(.L_x_16) ;  /* 0x0000000000048947 */ /* 0x000fea0003800000 */
[----:B------:R-:W-:Y:S01]  /*12a0*/  BPT.TRAP 0x1 ;  /* 0x000000040000795c */ /* 0x000fe20000300000 */
.L_x_16:
[----:B---3--:R-:W-:Y:S05]  /*12b0*/  @P1 BRA `(.L_x_17) ;  /* 0x0000000000081947 */ /* 0x008fea0003800000 */
[----:B------:R-:W3:Y:S02]  /*12c0*/  SYNCS.PHASECHK.TRANS64.TRYWAIT P1, [R3+URZ], R0 ;  /* 0x00000000030075a7 */ /* 0x000ee4000802017f */
[----:B---3--:R-:W-:Y:S05]  /*12d0*/  @!P1 BRA `(.L_x_18) ;  /* 0x0000004c004c9947 */ /* 0x008fea0003800000 */
.L_x_17:
[----:B------:R-:W-:-:S04]  /*12e0*/  UISETP.LT.AND UP0, UPT, UR40, 0x1, UPT ;  /* 0x000000012800788c */ /* 0x000fc8000bf01270 */
[----:B------:R-:W-:-:S04]  /*12f0*/  USEL UR4, UR40, 0x1, UP0 ;  /* 0x0000000128047887 */ /* 0x000fc80008000000 */
[----:B------:R-:W-:-:S06]  /*1300*/  UIADD3 UR4, UR40, -UR4, URZ ;  /* 0x8000000428047290 */ /* 0x000fcc000fffe03f */
[----:B--23--:R-:W-:Y:S01]  /*1310*/  IMAD.U32 R0, RZ, RZ, UR4 ;  /* 0x00000004ff007e24 */ /* 0x00cfe2000f8e00ff */
[----:B------:R-:W-:Y:S05]  /*1320*/  WARPSYNC.ALL ;  /* 0x0000000000007948 */ /* 0x000fea0003800000 */
[----:B------:R-:W-:Y:S01]  /*1330*/  ISETP.GE.AND P1, PT, R0, 0x1, PT ;  /* 0x000000010000780c */ /* 0x000fe20003f26270 */
[----:B------:R-:W-:Y:S01]  /*1340*/  UIADD3 UR4, UR42, 0x24180, URZ ;  /* 0x000241802a047890 */ /* 0x000fe2000fffe03f */
[----:B------:R-:W-:Y:S01]  /*1350*/  WARPGROUP.ARRIVE ;  /* 0x00000000000079c5 */ /* 0x000fe20000000000 */
[----:B------:R-:W-:Y:S01]  /*1360*/  UMOV UR9, 0x40000040 ;  /* 0x4000004000097882 */ /* 0x000fe20000000000 */
[----:B------:R-:W-:Y:S01]  /*1370*/  UMOV UR11, 0x40000040 ;  /* 0x40000040000b7882 */ /* 0x000fe20000000000 */
[----:B------:R-:W-:-:S04]  /*1380*/  USHF.R.U32.HI UR4, URZ, 0x4, UR4 ;  /* 0x000000043f047899 */ /* 0x000fc80008011604 */
[----:B------:R-:W-:Y:S02]  /*1390*/  ULOP3.LUT UR5, UR4, 0x3fff, URZ, 0xc0, !UPT ;  /* 0x00003fff04057892 */ /* 0x000fe4000f8ec03f */
[----:B------:R-:W-:Y:S02]  /*13a0*/  ULOP3.LUT UR4, UR41, 0x10000, URZ, 0xfc, !UPT ;  /* 0x0001000029047892 */ /* 0x000fe4000f8efc3f */
[----:B------:R-:W-:Y:S02]  /*13b0*/  ULOP3.LUT UR5, UR5, 0x10000, URZ, 0xfc, !UPT ;  /* 0x0001000005057892 */ /* 0x000fe4000f8efc3f */
[----:B------:R-:W-:Y:S02]  /*13c0*/  ULEA UR6, UR39, UR4, 0xa ;  /* 0x0000000427067291 */ /* 0x000fe4000f8e503f */
[----:B------:R-:W-:-:S05]  /*13d0*/  ULEA UR7, UR39, UR5, 0x9 ;  /* 0x0000000527077291 */ /* 0x000fca000f8e483f */
[----:B------:R-:W-:Y:S02]  /*13e0*/  UMOV UR8, UR6 ;  /* 0x0000000600087c82 */ /* 0x000fe40008000000 */
[----:B------:R-:W-:Y:S02]  /*13f0*/  UMOV UR10, UR7 ;  /* 0x00000007000a7c82 */ /* 0x000fe40008000000 */
[----:B------:R-:W-:Y:S01]  /*1400*/  HGMMA.64x64x16.F32 R24, gdesc[UR8], RZ, !UPT, gsb0 ;  /* 0x00e00000081879f0 */ /* 0x000fe2000c0008ff */
[----:B------:R-:W-:Y:S02]  /*1410*/  UIADD3 UR8, UR6, 0x2, URZ ;  /* 0x0000000206087890 */ /* 0x000fe4000fffe03f */
[----:B------:R-:W-:Y:S01]  /*1420*/  UIADD3 UR10, UR7, 0x2, URZ ;  /* 0x00000002070a7890 */ /* 0x000fe2000fffe03f */
[----:B------:R-:W-:Y:S01]  /*1430*/  UMOV UR9, 0x40000040 ;  /* 0x4000004000097882 */ /* 0x000fe20000000000 */
[----:B------:R-:W-:Y:S01]  /*1440*/  UMOV UR11, 0x40000040 ;  /* 0x40000040000b7882 */ /* 0x000fe20000000000 */
[----:B------:R-:W-:-:S02]  /*1450*/  WARPGROUP.DEPBAR.LE gsb0, 0x0 ;  /* 0x00008000000079c5 */ /* 0x000fc40000010000 */
[----:B------:R-:W-:-:S06]  /*1460*/  WARPGROUP.ARRIVE ;  /* 0x00000000000079c5 */ /* 0x000fcc0000000000 */
[----:B------:R-:W-:Y:S01]  /*1470*/  HGMMA.64x64x16.F32 R24, gdesc[UR8], R24, gsb0 ;  /* 0x00e00000081879f0 */ /* 0x000fe20008000818 */
[----:B------:R-:W-:Y:S02]  /*1480*/  UIADD3 UR8, UR6, 0x4, URZ ;  /* 0x0000000406087890 */ /* 0x000fe4000fffe03f */
[----:B------:R-:W-:Y:S01]  /*1490*/  UIADD3 UR10, UR7, 0x4, URZ ;  /* 0x00000004070a7890 */ /* 0x000fe2000fffe03f */
[----:B------:R-:W-:Y:S01]  /*14a0*/  UMOV UR9, 0x40000040 ;  /* 0x4000004000097882 */ /* 0x000fe20000000000 */
[----:B------:R-:W-:Y:S01]  /*14b0*/  UMOV UR11, 0x40000040 ;  /* 0x40000040000b7882 */ /* 0x000fe20000000000 */
[----:B------:R-:W-:Y:S02]  /*14c0*/  WARPGROUP.DEPBAR.LE gsb0, 0x0 ;  /* 0x00008000000079c5 */ /* 0x000fe40000010000 */
        /* <DEDUP_REMOVED lines=8> */
[----:B------:R-:W-:Y:S03]  /*1550*/  HGMMA.64x64x16.F32 R24, gdesc[UR8], R24, gsb0 ;  /* 0x00e00000081879f0 */ /* 0x000fe60008000818 */
[----:B------:R-:W-:Y:S02]  /*1560*/  WARPGROUP.DEPBAR.LE gsb0, 0x0 ;  /* 0x00008000000079c5 */ /* 0x000fe40000010000 */
[----:B------:R-:W-:Y:S05]  /*1570*/  @!P1 BRA `(.L_x_19) ;  /* 0x0000000400189947 */ /* 0x000fea0003800000 */
[----:B------:R-:W-:-:S04]  /*1580*/  UIADD3 UR6, UR39, 0x1, URZ ;  /* 0x0000000127067890 */ /* 0x000fc8000fffe03f */
[----:B------:R-:W-:-:S04]  /*1590*/  UISETP.NE.AND UP0, UPT, UR6, 0x9, UPT ;  /* 0x000000090600788c */ /* 0x000fc8000bf05270 */
[----:B------:R-:W-:Y:S02]  /*15a0*/  USEL UR7, URZ, 0x1, UP0 ;  /* 0x000000013f077887 */ /* 0x000fe40008000000 */
[----:B------:R-:W-:Y:S02]  /*15b0*/  USEL UR6, UR6, URZ, UP0 ;  /* 0x0000003f06067287 */ /* 0x000fe40008000000 */
[----:B------:R-:W-:-:S06]  /*15c0*/  ULOP3.LUT UR7, UR38, UR7, URZ, 0x3c, !UPT ;  /* 0x0000000726077292 */ /* 0x000fcc000f8e3c3f */
[----:B01----:R-:W-:Y:S01]  /*15d0*/  IMAD.U32 R5, RZ, RZ, UR7 ;  /* 0x00000007ff057e24 */ /* 0x003fe2000f8e00ff */
[----:B------:R-:W-:-:S06]  /*15e0*/  UMOV UR7, UR39 ;  /* 0x0000002700077c82 */ /* 0x000fcc0008000000 */
.L_x_26:
[----:B01----:R-:W-:Y:S05]  /*15f0*/  @!P0 BRA `(.L_x_20) ;  /* 0x0000000000048947 */ /* 0x003fea0003800000 */
[----:B------:R-:W-:Y:S01]  /*1600*/  BPT.TRAP 0x1 ;  /* 0x000000040000795c */ /* 0x000fe20000300000 */
.L_x_20:
[----:B------:R-:W0:Y:S01]  /*1610*/  S2UR UR9, SR_CgaCtaId ;  /* 0x00000000000979c3 */ /* 0x000e220000008800 */
[----:B------:R-:W-:Y:S01]  /*1620*/  UMOV UR8, 0x400 ;  /* 0x0000040000087882 */ /* 0x000fe20000000000 */
[----:B------:R-:W-:Y:S01]  /*1630*/  SHF.L.U32 R3, R5, 0x1f, RZ ;  /* 0x0000001f05037819 */ /* 0x000fe200000006ff */
[----:B0-----:R-:W-:-:S04]  /*1640*/  ULEA UR14, UR9, UR8, 0x18 ;  /* 0x00000008090e7291 */ /* 0x001fc8000f8ec03f */
[----:B------:R-:W-:-:S09]  /*1650*/  ULEA UR8, UR6, UR14, 0x3 ;  /* 0x0000000e06087291 */ /* 0x000fd2000f8e183f */
[----:B------:R0:W1:Y:S01]  /*1660*/  SYNCS.PHASECHK.TRANS64.TRYWAIT P1, [UR8], R3 ;  /* 0x00000003ff0075a7 */ /* 0x0000620008020148 */
[----:B------:R-:W-:Y:S05]  /*1670*/  @!P0 BRA `(.L_x_21) ;  /* 0x0000000000048947 */ /* 0x000fea0003800000 */
[----:B------:R-:W-:Y:S01]  /*1680*/  BPT.TRAP 0x1 ;  /* 0x000000040000795c */ /* 0x000fe20000300000 */
.L_x_21:
[----:B-1----:R-:W-:Y:S05]  /*1690*/  @P1 BRA `(.L_x_22) ;  /* 0x0000000000081947 */ /* 0x002fea0003800000 */
[----:B------:R-:W1:Y:S02]  /*16a0*/  SYNCS.PHASECHK.TRANS64.TRYWAIT P1, [UR8], R3 ;  /* 0x00000003ff0075a7 */ /* 0x000e640008020148 */
[----:B-1----:R-:W-:Y:S05]  /*16b0*/  @!P1 BRA `(.L_x_23) ;  /* 0x0000004800689947 */ /* 0x002fea0003800000 */
.L_x_22:
[----:B------:R-:W-:Y:S01]  /*16c0*/  ULEA UR12, UR6, UR4, 0xa ;  /* 0x00000004060c7291 */ /* 0x000fe2000f8e503f */
[----:B------:R-:W-:Y:S01]  /*16d0*/  WARPGROUP.ARRIVE ;  /* 0x00000000000079c5 */ /* 0x000fe20000000000 */
[----:B------:R-:W-:Y:S01]  /*16e0*/  ULEA UR13, UR6, UR5, 0x9 ;  /* 0x00000005060d7291 */ /* 0x000fe2000f8e483f */
[----:B------:R-:W-:Y:S01]  /*16f0*/  UMOV UR9, 0x40000040 ;  /* 0x4000004000097882 */ /* 0x000fe20000000000 */
[----:B------:R-:W-:-:S03]  /*1700*/  UMOV UR11, 0x40000040 ;  /* 0x40000040000b7882 */ /* 0x000fc60000000000 */
[----:B------:R-:W-:Y:S02]  /*1710*/  UMOV UR8, UR12 ;  /* 0x0000000c00087c82 */ /* 0x000fe40008000000 */
[----:B------:R-:W-:Y:S02]  /*1720*/  UMOV UR10, UR13 ;  /* 0x0000000d000a7c82 */ /* 0x000fe40008000000 */
[----:B------:R-:W-:Y:S01]  /*1730*/  HGMMA.64x64x16.F32 R24, gdesc[UR8], R24, gsb0 ;  /* 0x00e00000081879f0 */ /* 0x000fe20008000818 */
        /* <DEDUP_REMOVED lines=23> */
[----:B------:R-:W-:Y:S01]  /*18b0*/  BPT.TRAP 0x1 ;  /* 0x000000040000795c */ /* 0x000fe20000300000 */
.L_x_24:
[----:B------:R-:W-:Y:S01]  /*18c0*/  ULEA UR8, UR7, UR14, 0x3 ;  /* 0x0000000e07087291 */ /* 0x000fe2000f8e183f */
[----:B------:R-:W-:-:S03]  /*18d0*/  ISETP.GT.U32.AND P1, PT, R19, 0x1, PT ;  /* 0x000000011300780c */ /* 0x000fc60003f24070 */
[----:B------:R-:W-:-:S04]  /*18e0*/  UIADD3 UR8, UR8, 0x48, URZ ;  /* 0x0000004808087890 */ /* 0x000fc8000fffe03f */
[----:B------:R-:W-:-:S09]  /*18f0*/  UPRMT UR8, URZ, 0x654, UR8 ;  /* 0x000006543f087896 */ /* 0x000fd20008000008 */
[----:B------:R-:W-:Y:S01]  /*1900*/  SYNCS.ARRIVE.TRANS64.RED.A1T0 RZ, [UR8], RZ ;  /* 0x000000ffffff79a7 */ /* 0x000fe20008100408 */
[----:B------:R-:W-:Y:S05]  /*1910*/  @P1 BRA `(.L_x_25) ;  /* 0x0000000000041947 */ /* 0x000fea0003800000 */
[----:B------:R-:W-:Y:S01]  /*1920*/  BPT.TRAP 0x1 ;  /* 0x000000040000795c */ /* 0x000fe20000300000 */
.L_x_25:
[----:B------:R-:W-:Y:S01]  /*1930*/  UIADD3 UR6, UR6, 0x1, URZ ;  /* 0x0000000106067890 */ /* 0x000fe2000fffe03f */
[C---:B------:R-:W-:Y:S01]  /*1940*/  ISETP.GT.AND P1, PT, R0.reuse, 0x1, PT ;  /* 0x000000010000780c */ /* 0x040fe20003f24270 */
[----:B------:R-:W-:Y:S01]  /*1950*/  UIADD3 UR7, UR7, 0x1, URZ ;  /* 0x0000000107077890 */ /* 0x000fe2000fffe03f */
[----:B------:R-:W-:Y:S01]  /*1960*/  VIADD R0, R0, 0xffffffff ;  /* 0xffffffff00007836 */ /* 0x000fe20000000000 */
[----:B------:R-:W-:Y:S02]  /*1970*/  UISETP.NE.AND UP0, UPT, UR6, 0x9, UPT ;  /* 0x000000090600788c */ /* 0x000fe4000bf05270 */
[----:B------:R-:W-:Y:S02]  /*1980*/  UISETP.NE.AND UP1, UPT, UR7, 0x9, UPT ;  /* 0x000000090700788c */ /* 0x000fe4000bf25270 */
[----:B------:R-:W-:Y:S02]  /*1990*/  USEL UR8, URZ, 0x1, UP0 ;  /* 0x000000013f087887 */ /* 0x000fe40008000000 */
[----:B------:R-:W-:-:S02]  /*19a0*/  USEL UR6, UR6, URZ, UP0 ;  /* 0x0000003f06067287 */ /* 0x000fc40008000000 */
[----:B------:R-:W-:Y:S02]  /*19b0*/  USEL UR7, UR7, URZ, UP1 ;  /* 0x0000003f07077287 */ /* 0x000fe40008800000 */
[----:B------:R-:W-:Y:S01]  /*19c0*/  LOP3.LUT R5, R5, UR8, RZ, 0x3c, !PT ;  /* 0x0000000805057c12 */ /* 0x000fe2000f8e3cff */
[----:B------:R-:W-:Y:S09]  /*19d0*/  @P1 BRA `(.L_x_26) ;  /* 0xfffffffc00041947 */ /* 0x000ff2000383ffff */
.L_x_19:
[----:B------:R-:W2:Y:S02]  /*19e0*/  LDC R0, c[0x0][0x28c] ;  /* 0x0000a300ff007b82 */ /* 0x000ea40000000800 */
[----:B--2---:R-:W-:-:S13]  /*19f0*/  ISETP.GE.AND P1, PT, R0, 0x1, PT ;  /* 0x000000010000780c */ /* 0x004fda0003f26270 */
[----:B------:R-:W-:Y:S05]  /*1a00*/  @!P1 BRA `(.L_x_27) ;  /* 0x0000000000489947 */ /* 0x000fea0003800000 */
[----:B------:R-:W-:Y:S05]  /*1a10*/  @!P0 BRA `(.L_x_28) ;  /* 0x0000000000048947 */ /* 0x000fea0003800000 */
[----:B------:R-:W-:Y:S01]  /*1a20*/  BPT.TRAP 0x1 ;  /* 0x000000040000795c */ /* 0x000fe20000300000 */
.L_x_28:
[----:B------:R-:W2:Y:S01]  /*1a30*/  S2UR UR7, SR_CgaCtaId ;  /* 0x00000000000779c3 */ /* 0x000ea20000008800 */
[----:B------:R-:W-:Y:S01]  /*1a40*/  UISETP.LT.AND UP0, UPT, UR40, 0x1, UPT ;  /* 0x000000012800788c */ /* 0x000fe2000bf01270 */
[----:B------:R-:W-:-:S03]  /*1a50*/  ISETP.GT.U32.AND P0, PT, R19, 0x1, PT ;  /* 0x000000011300780c */ /* 0x000fc60003f04070 */
[----:B------:R-:W-:-:S04]  /*1a60*/  USEL UR6, UR40, 0x1, UP0 ;  /* 0x0000000128067887 */ /* 0x000fc80008000000 */
[----:B------:R-:W-:-:S04]  /*1a70*/  UIADD3 UR6, UR39, UR40, -UR6 ;  /* 0x0000002827067290 */ /* 0x000fc8000fffe806 */
[----:B------:R-:W-:-:S04]  /*1a80*/  UIMAD.WIDE.U32 UR4, UR6, 0x38e38e39, URZ ;  /* 0x38e38e39060478a5 */ /* 0x000fc8000f8e003f */
[----:B------:R-:W-:-:S03]  /*1a90*/  USHF.R.U32.HI UR4, URZ, 0x1, UR5 ;  /* 0x000000013f047899 */ /* 0x000fc60008011605 */
[----:B------:R-:W-:Y:S01]  /*1aa0*/  UMOV UR5, 0x400 ;  /* 0x0000040000057882 */ /* 0x000fe20000000000 */
[----:B------:R-:W-:Y:S02]  /*1ab0*/  UIMAD UR6, UR4, -0x9, UR6 ;  /* 0xfffffff7040678a4 */ /* 0x000fe4000f8e0206 */
[----:B--2---:R-:W-:-:S04]  /*1ac0*/  ULEA UR5, UR7, UR5, 0x18 ;  /* 0x0000000507057291 */ /* 0x004fc8000f8ec03f */
[----:B------:R-:W-:-:S04]  /*1ad0*/  ULEA UR6, UR6, UR5, 0x3 ;  /* 0x0000000506067291 */ /* 0x000fc8000f8e183f */
[----:B------:R-:W-:-:S04]  /*1ae0*/  UIADD3 UR6, UR6, 0x48, URZ ;  /* 0x0000004806067890 */ /* 0x000fc8000fffe03f */
[----:B------:R-:W-:-:S09]  /*1af0*/  UPRMT UR6, URZ, 0x654, UR6 ;  /* 0x000006543f067896 */ /* 0x000fd20008000006 */
[----:B------:R-:W-:Y:S01]  /*1b00*/  SYNCS.ARRIVE.TRANS64.RED.A1T0 RZ, [UR6], RZ ;  /* 0x000000ffffff79a7 */ /* 0x000fe20008100406 */
[----:B------:R-:W-:Y:S05]  /*1b10*/  @P0 BRA `(.L_x_27) ;  /* 0x0000000000040947 */ /* 0x000fea0003800000 */
[----:B------:R-:W-:Y:S01]  /*1b20*/  BPT.TRAP 0x1 ;  /* 0x000000040000795c */ /* 0x000fe20000300000 */
.L_x_27:
[----:B------:R-:W2:Y:S01]  /*1b30*/  LDC R6, c[0x0][0x288] ;  /* 0x0000a200ff067b82 */ /* 0x000ea20000000800 */
[C---:B01----:R-:W-:Y:S01]  /*1b40*/  LOP3.LUT R5, R18.reuse, 0x3, RZ, 0xc0, !PT ;  /* 0x0000000312057812 */ /* 0x043fe200078ec0ff */
[----:B------:R-:W-:Y:S01]  /*1b50*/  IMAD.SHL.U32 R59, R59, 0x40, RZ ;  /* 0x000000403b3b7824 */ /* 0x000fe200078e00ff */
[----:B------:R-:W-:Y:S01]  /*1b60*/  UIADD3 UR39, UR40, UR39, URZ ;  /* 0x0000002728277290 */ /* 0x000fe2000fffe03f */
[----:B------:R-:W-:Y:S01]  /*1b70*/  SHF.R.U32.HI R3, RZ, 0x2, R18 ;  /* 0x00000002ff037819 */ /* 0x000fe20000011612 */
[C---:B------:R-:W-:Y:S01]  /*1b80*/  IMAD.SHL.U32 R10, R18.reuse, 0x2, RZ ;  /* 0x00000002120a7824 */ /* 0x040fe200078e00ff */
[----:B------:R-:W-:Y:S01]  /*1b90*/  LOP3.LUT R4, R18, 0x60, RZ, 0xc0, !PT ;  /* 0x0000006012047812 */ /* 0x000fe200078ec0ff */
[----:B------:R-:W-:Y:S01]  /*1ba0*/  UISETP.GT.U32.AND UP0, UPT, UR39, 0x8, UPT ;  /* 0x000000082700788c */ /* 0x000fe2000bf04070 */
[----:B------:R-:W-:Y:S01]  /*1bb0*/  LOP3.LUT R0, R22, 0x1, RZ, 0xc0, !PT ;  /* 0x0000000116007812 */ /* 0x000fe200078ec0ff */
[----:B------:R-:W-:Y:S01]  /*1bc0*/  ULDC UR7, c[0x0][0x284] ;  /* 0x0000a10000077ab9 */ /* 0x000fe20000000800 */
[----:B------:R-:W-:Y:S01]  /*1bd0*/  LOP3.LUT R3, R3, 0x7, RZ, 0xc0, !PT ;  /* 0x0000000703037812 */ /* 0x000fe200078ec0ff */
[----:B------:R-:W-:Y:S01]  /*1be0*/  UISETP.LT.U32.AND UP0, UPT, UR40, 0x9, UP0 ;  /* 0x000000092800788c */ /* 0x000fe20008701070 */
[----:B------:R-:W-:Y:S01]  /*1bf0*/  SHF.R.U32.HI R4, RZ, 0x1, R4 ;  /* 0x00000001ff047819 */ /* 0x000fe20000011604 */
[----:B------:R-:W-:Y:S01]  /*1c00*/  IMAD.SHL.U32 R8, R0, 0x40, RZ ;  /* 0x0000004000087824 */ /* 0x000fe200078e00ff */
[----:B------:R-:W-:Y:S01]  /*1c10*/  UISETP.GE.U32.AND UP1, UPT, UR40, 0x9, UPT ;  /* 0x000000092800788c */ /* 0x000fe2000bf26070 */
[----:B------:R-:W-:Y:S01]  /*1c20*/  SHF.R.S32.HI R15, RZ, 0x1f, R57 ;  /* 0x0000001fff0f7819 */ /* 0x000fe20000011439 */
[----:B------:R-:W-:Y:S01]  /*1c30*/  ULDC.64 UR8, c[0x0][0x5d0] ;  /* 0x0001740000087ab9 */ /* 0x000fe20000000a00 */
[--C-:B------:R-:W-:Y:S01]  /*1c40*/  IADD3 R7, RZ, -R4, -R3.reuse ;  /* 0x80000004ff077210 */ /* 0x100fe20007ffe803 */
[----:B------:R-:W-:Y:S01]  /*1c50*/  UIMAD.WIDE.U32 UR4, UR39, 0x38e38e39, URZ ;  /* 0x38e38e39270478a5 */ /* 0x000fe2000f8e003f */
[C---:B------:R-:W-:Y:S01]  /*1c60*/  LOP3.LUT R10, R59.reuse, 0x6, R10, 0xf8, !PT ;  /* 0x000000063b0a7812 */ /* 0x040fe200078ef80a */
[----:B------:R-:W-:Y:S01]  /*1c70*/  USEL UR6, URZ, 0x1, !UP0 ;  /* 0x000000013f067887 */ /* 0x000fe2000c000000 */
[----:B------:R-:W-:Y:S01]  /*1c80*/  LOP3.LUT R3, R8, 0x40, R3, 0xe2, !PT ;  /* 0x0000004008037812 */ /* 0x000fe200078ee203 */
[C---:B------:R-:W-:Y:S01]  /*1c90*/  IMAD.WIDE R8, R58.reuse, 0x80, RZ ;  /* 0x000000803a087825 */ /* 0x040fe200078e02ff */
[----:B------:R-:W-:Y:S01]  /*1ca0*/  SHF.R.S32.HI R11, RZ, 0x1f, R10 ;  /* 0x0000001fff0b7819 */ /* 0x000fe2000001140a */
[----:B------:R-:W-:Y:S01]  /*1cb0*/  USHF.R.U32.HI UR4, URZ, 0x1, UR5 ;  /* 0x000000013f047899 */ /* 0x000fe20008011605 */
[----:B--2---:R-:W-:Y:S01]  /*1cc0*/  ISETP.GE.AND P0, PT, R59, R6, PT ;  /* 0x000000063b00720c */ /* 0x004fe20003f06270 */
[----:B------:R-:W-:Y:S01]  /*1cd0*/  IMAD R12, R5, -0x2, R6 ;  /* 0xfffffffe050c7824 */ /* 0x000fe200078e0206 */
[----:B------:R-:W-:Y:S01]  /*1ce0*/  ULOP3.LUT UR38, UR38, UR6, URZ, 0x3c, !UPT ;  /* 0x0000000626267292 */ /* 0x000fe2000f8e3c3f */
[----:B------:R-:W-:Y:S01]  /*1cf0*/  IMAD.SHL.U32 R5, R58, 0x80, RZ ;  /* 0x000000803a057824 */ /* 0x000fe200078e00ff */
[----:B------:R-:W-:Y:S01]  /*1d00*/  LOP3.LUT R73, R8, R3, R4, 0xfe, !PT ;  /* 0x0000000308497212 */ /* 0x000fe200078efe04 */
[----:B------:R-:W-:Y:S01]  /*1d10*/  IMAD R6, R15, UR8, RZ ;  /* 0x000000080f067c24 */ /* 0x000fe2000f8e02ff */
[----:B------:R-:W-:Y:S01]  /*1d20*/  UIMAD UR39, UR4, -0x9, UR39 ;  /* 0xfffffff7042778a4 */ /* 0x000fe2000f8e0227 */
[----:B------:R-:W-:Y:S01]  /*1d30*/  IMAD R0, R0, -0x40, R7 ;  /* 0xffffffc000007824 */ /* 0x000fe200078e0207 */
[----:B------:R-:W-:Y:S01]  /*1d40*/  ISETP.GE.OR P0, PT, R5, UR7, P0 ;  /* 0x0000000705007c0c */ /* 0x000fe20008706670 */
[C---:B------:R-:W-:Y:S01]  /*1d50*/  IMAD R13, R57.reuse, UR9, R6 ;  /* 0x00000009390d7c24 */ /* 0x040fe2000f8e0206 */
[----:B------:R-:W-:Y:S01]  /*1d60*/  @UP1 ULOP3.LUT UR38, UR38, 0x1, UR4, 0x78, !UPT ;  /* 0x0000000126261892 */ /* 0x000fe2000f8e7804 */
[----:B------:R-:W-:Y:S01]  /*1d70*/  IMAD.WIDE.U32 R6, R57, UR8, R10 ;  /* 0x0000000839067c25 */ /* 0x000fe2000f8e000a */
[----:B------:R-:W-:-:S03]  /*1d80*/  IADD3 R3, -R5, UR7, R0 ;  /* 0x0000000705037c10 */ /* 0x000fc6000fffe100 */
[----:B------:R-:W-:Y:S02]  /*1d90*/  IMAD.IADD R7, R7, 0x1, R13 ;  /* 0x0000000107077824 */ /* 0x000fe400078e020d */
[----:B------:R-:W-:Y:S02]  /*1da0*/  IMAD.IADD R4, R12, 0x1, -R59 ;  /* 0x000000010c047824 */ /* 0x000fe400078e0a3b */
[----:B------:R-:W-:Y:S02]  /*1db0*/  IMAD.MOV.U32 R0, RZ, RZ, -0x1 ;  /* 0xffffffffff007424 */ /* 0x000fe400078e00ff */
[----:B------:R-:W-:Y:S05]  /*1dc0*/  @P0 BRA `(.L_x_29) ;  /* 0x0000002000a40947 */ /* 0x000fea0003800000 */
[----:B------:R-:W0:Y:S01]  /*1dd0*/  LDC.64 R66, c[0x0][0x5c8] ;  /* 0x00017200ff427b82 */ /* 0x000e220000000a00 */
[----:B-----5:R-:W-:Y:S01]  /*1de0*/  FSETP.NEU.AND P0, PT, R56, RZ, PT ;  /* 0x000000ff3800720b */ /* 0x020fe20003f0d000 */
[----:B------:R-:W-:Y:S01]  /*1df0*/  BSSY B0, `(.L_x_29) ;  /* 0x0000226000007945 */ /* 0x000fe20003800000 */
[----:B------:R-:W-:-:S04]  /*1e00*/  ISETP.GT.AND P2, PT, R4, RZ, PT ;  /* 0x000000ff0400720c */ /* 0x000fc80003f44270 */
[----:B------:R-:W-:Y:S01]  /*1e10*/  ISETP.GT.AND P1, PT, R3, RZ, P2 ;  /* 0x000000ff0300720c */ /* 0x000fe20001724270 */
[-C--:B0-----:R-:W-:Y:S02]  /*1e20*/  IMAD R12, R9, R66.reuse, RZ ;  /* 0x00000042090c7224 */ /* 0x081fe400078e02ff */
[----:B------:R-:W-:-:S04]  /*1e30*/  IMAD.WIDE.U32 R58, R73, R66, R6 ;  /* 0x00000042493a7225 */ /* 0x000fc800078e0006 */
[----:B------:R-:W-:-:S04]  /*1e40*/  IMAD R5, R73, R67, R12 ;  /* 0x0000004349057224 */ /* 0x000fc800078e020c */
[----:B------:R-:W-:Y:S01]  /*1e50*/  IMAD.IADD R75, R59, 0x1, R5 ;  /* 0x000000013b4b7824 */ /* 0x000fe200078e0205 */
[----:B------:R-:W-:Y:S06]  /*1e60*/  @!P0 BRA `(.L_x_30) ;  /* 0x0000001400e88947 */ /* 0x000fec0003800000 */
[----:B------:R-:W0:Y:S01]  /*1e70*/  LDC.64 R64, c[0x0][0x5b8] ;  /* 0x00016e00ff407b82 */ /* 0x000e220000000a00 */
[----:B------:R-:W-:-:S07]  /*1e80*/  ULDC.64 UR4, c[0x0][0x5c0] ;  /* 0x0001700000047ab9 */ /* 0x000fce0000000a00 */
[----:B------:R-:W1:Y:S08]  /*1e90*/  LDC.64 R68, c[0x0][0x5b0] ;  /* 0x00016c00ff447b82 */ /* 0x000e700000000a00 */
[----:B------:R-:W2:Y:S01]  /*1ea0*/  LDC.64 R70, c[0x0][0x5a8] ;  /* 0x00016a00ff467b82 */ /* 0x000ea20000000a00 */
[-C--:B0-----:R-:W-:Y:S02]  /*1eb0*/  IMAD R6, R15, R64.reuse, RZ ;  /* 0x000000400f067224 */ /* 0x081fe400078e02ff */
[----:B------:R-:W-:-:S04]  /*1ec0*/  IMAD.WIDE.U32 R60, R57, R64, R10 ;  /* 0x00000040393c7225 */ /* 0x000fc800078e000a */
[----:B------:R-:W-:Y:S02]  /*1ed0*/  IMAD R63, R57, R65, R6 ;  /* 0x00000041393f7224 */ /* 0x000fe400078e0206 */
[-C--:B-1----:R-:W-:Y:S02]  /*1ee0*/  IMAD R8, R9, R68.reuse, RZ ;  /* 0x0000004409087224 */ /* 0x082fe400078e02ff */
[----:B------:R-:W-:Y:S02]  /*1ef0*/  IMAD.IADD R13, R61, 0x1, R63 ;  /* 0x000000013d0d7824 */ /* 0x000fe400078e023f */
[----:B------:R-:W-:Y:S02]  /*1f00*/  IMAD.MOV.U32 R12, RZ, RZ, R60 ;  /* 0x000000ffff0c7224 */ /* 0x000fe400078e003c */
[C---:B------:R-:W-:Y:S02]  /*1f10*/  IMAD R65, R73.reuse, R69, R8 ;  /* 0x0000004549417224 */ /* 0x040fe400078e0208 */
[----:B------:R-:W-:-:S04]  /*1f20*/  IMAD.WIDE.U32 R6, R73, R68, R12 ;  /* 0x0000004449067225 */ /* 0x000fc800078e000c */
[----:B------:R-:W-:Y:S01]  /*1f30*/  IMAD.IADD R5, R7, 0x1, R65 ;  /* 0x0000000107057824 */ /* 0x000fe200078e0241 */
[----:B--2---:R-:W-:-:S04]  /*1f40*/  LEA R14, P0, R6, R70, 0x1 ;  /* 0x00000046060e7211 */ /* 0x004fc800078008ff */
[----:B------:R-:W-:-:S05]  /*1f50*/  LEA.HI.X R15, R6, R71, R5, 0x1, P0 ;  /* 0x00000047060f7211 */ /* 0x000fca00000f0c05 */
[----:B------:R0:W2:Y:S01]  /*1f60*/  @P1 LDG.E.LTC128B.U16 R5, desc[UR36][R14.64] ;  /* 0x000000240e051981 */ /* 0x0000a2000c1e1520 */
[----:B------:R-:W-:Y:S01]  /*1f70*/  LEA R8, P0, R58, UR4, 0x1 ;  /* 0x000000043a087c11 */ /* 0x000fe2000f8008ff */
[----:B------:R-:W-:Y:S01]  /*1f80*/  IMAD.WIDE.U32 R6, R73, R68, R10 ;  /* 0x0000004449067225 */ /* 0x000fe200078e000a */
[----:B------:R-:W-:Y:S03]  /*1f90*/  BSSY B1, `(.L_x_31) ;  /* 0x0000012000017945 */ /* 0x000fe60003800000 */
[----:B------:R-:W-:Y:S02]  /*1fa0*/  IMAD.IADD R7, R65, 0x1, R7 ;  /* 0x0000000141077824 */ /* 0x000fe400078e0207 */
[----:B------:R-:W-:Y:S01]  /*1fb0*/  IMAD.WIDE.U32 R20, R57, R64, R6 ;  /* 0x0000004039147225 */ /* 0x000fe200078e0006 */
[----:B0-----:R-:W-:-:S03]  /*1fc0*/  SHF.L.U64.HI R15, R68, 0x3, R69 ;  /* 0x00000003440f7819 */ /* 0x001fc60000010245 */
[----:B------:R-:W-:Y:S01]  /*1fd0*/  IMAD.IADD R7, R63, 0x1, R21 ;  /* 0x000000013f077824 */ /* 0x000fe200078e0215 */
[----:B------:R-:W-:Y:S01]  /*1fe0*/  LEA R6, P4, R20, R70, 0x1 ;  /* 0x0000004614067211 */ /* 0x000fe200078808ff */
[----:B------:R-:W-:-:S03]  /*1ff0*/  IMAD.SHL.U32 R14, R68, 0x8, RZ ;  /* 0x00000008440e7824 */ /* 0x000fc600078e00ff */
[----:B------:R-:W-:Y:S01]  /*2000*/  LEA.HI.X R7, R20, R71, R7, 0x1, P4 ;  /* 0x0000004714077211 */ /* 0x000fe200020f0c07 */
[----:B--2---:R-:W-:-:S05]  /*2010*/  HADD2.F32 R9, -RZ, R5.H0_H0 ;  /* 0x20000005ff097230 */ /* 0x004fca0000004100 */
[----:B------:R-:W-:-:S04]  /*2020*/  FMUL R9, R9, R56 ;  /* 0x0000003809097220 */ /* 0x000fc80000400000 */
[----:B------:R-:W-:Y:S01]  /*2030*/  FFMA R24, R24, R23, R9 ;  /* 0x0000001718187223 */ /* 0x000fe20000000009 */
[----:B------:R-:W-:Y:S02]  /*2040*/  LEA.HI.X R9, R58, UR5, R75, 0x1, P0 ;  /* 0x000000053a097c11 */ /* 0x000fe400080f0c4b */
[----:B------:R-:W-:Y:S02]  /*2050*/  ISETP.GT.AND P0, PT, R4, 0x1, PT ;  /* 0x000000010400780c */ /* 0x000fe40003f04270 */
[----:B------:R-:W-:Y:S02]  /*2060*/  F2FP.F16.F32.PACK_AB R24, RZ, R24 ;  /* 0x00000018ff18723e */ /* 0x000fe400000000ff */
[----:B------:R-:W-:-:S03]  /*2070*/  ISETP.GT.AND P3, PT, R3, RZ, P0 ;  /* 0x000000ff0300720c */ /* 0x000fc60000764270 */
[----:B------:R0:W-:Y:S10]  /*2080*/  @P1 STG.E.U16 desc[UR36][R8.64], R24 ;  /* 0x0000001808001986 */ /* 0x0001f4000c101524 */
[----:B------:R-:W-:Y:S05]  /*2090*/  @!P3 BRA `(.L_x_32) ;  /* 0x000000000004b947 */ /* 0x000fea0003800000 */
[----:B------:R1:W5:Y:S02]  /*20a0*/  LDG.E.LTC128B.U16 R5, desc[UR36][R6.64+0x2] ;  /* 0x0000022406057981 */ /* 0x000364000c1e1520 */
.L_x_32:
[----:B------:R-:W-:Y:S05]  /*20b0*/  BSYNC B1 ;  /* 0x0000000000017941 */ /* 0x000fea0003800000 */
.L_x_31:
[----:B-----5:R-:W-:Y:S01]  /*20c0*/  HADD2.F32 R59, -RZ, R5.H0_H0 ;  /* 0x20000005ff3b7230 */ /* 0x020fe20000004100 */
[----:B------:R-:W-:Y:S01]  /*20d0*/  ISETP.GT.AND P2, PT, R3, 0x8, P2 ;  /* 0x000000080300780c */ /* 0x000fe20001744270 */
[----:B------:R-:W-:Y:S01]  /*20e0*/  IMAD.WIDE.U32 R20, R73, R68, R14 ;  /* 0x0000004449147225 */ /* 0x000fe200078e000e */
[----:B0-----:R-:W-:-:S03]  /*20f0*/  PRMT R24, R5, 0x7610, R24 ;  /* 0x0000761005187816 */ /* 0x001fc60000000018 */
[----:B------:R-:W-:Y:S01]  /*2100*/  FMUL R12, R59, R56 ;  /* 0x000000383b0c7220 */ /* 0x000fe20000400000 */
[----:B------:R-:W-:Y:S01]  /*2110*/  IMAD.IADD R65, R65, 0x1, R21 ;  /* 0x0000000141417824 */ /* 0x000fe200078e0215 */
[----:B------:R-:W-:Y:S02]  /*2120*/  IADD3 R60, P1, R60, R20, RZ ;  /* 0x000000143c3c7210 */ /* 0x000fe40007f3e0ff */
[----:B------:R-:W-:-:S03]  /*2130*/  FFMA R12, R25, R23, R12 ;  /* 0x00000017190c7223 */ /* 0x000fc6000000000c */
[----:B------:R-:W-:Y:S01]  /*2140*/  IMAD.X R13, R65, 0x1, R13, P1 ;  /* 0x00000001410d7824 */ /* 0x000fe200008e060d */
[C---:B------:R-:W-:Y:S02]  /*2150*/  LEA R14, P1, R60.reuse, R70, 0x1 ;  /* 0x000000463c0e7211 */ /* 0x040fe400078208ff */
[----:B------:R-:W-:Y:S02]  /*2160*/  F2FP.F16.F32.PACK_AB R12, RZ, R12 ;  /* 0x0000000cff0c723e */ /* 0x000fe400000000ff */
[----:B------:R-:W-:Y:S02]  /*2170*/  LEA.HI.X R15, R60, R71, R13, 0x1, P1 ;  /* 0x000000473c0f7211 */ /* 0x000fe400008f0c0d */
[----:B------:R-:W-:-:S05]  /*2180*/  PRMT R21, R12, 0x7610, R21 ;  /* 0x000076100c157816 */ /* 0x000fca0000000015 */
[----:B------:R0:W-:Y:S04]  /*2190*/  @P3 STG.E.U16 desc[UR36][R8.64+0x2], R21 ;  /* 0x0000021508003986 */ /* 0x0001e8000c101524 */
[----:B------:R-:W2:Y:S01]  /*21a0*/  @P2 LDG.E.LTC128B.U16 R24, desc[UR36][R14.64] ;  /* 0x000000240e182981 */ /* 0x000ea2000c1e1520 */
[----:B------:R-:W-:Y:S01]  /*21b0*/  IADD3 R20, P1, R10, R20, RZ ;  /* 0x000000140a147210 */ /* 0x000fe20007f3e0ff */
[----:B------:R-:W-:Y:S01]  /*21c0*/  BSSY B1, `(.L_x_33) ;  /* 0x0000011000017945 */ /* 0x000fe20003800000 */
[C---:B------:R-:W-:Y:S02]  /*21d0*/  SHF.L.U64.HI R13, R66.reuse, 0x4, R67 ;  /* 0x00000004420d7819 */ /* 0x040fe40000010243 */
[----:B------:R-:W-:Y:S01]  /*21e0*/  ISETP.GT.AND P0, PT, R3, 0x8, P0 ;  /* 0x000000080300780c */ /* 0x000fe20000704270 */
[----:B0-----:R-:W-:Y:S01]  /*21f0*/  IMAD.X R21, R11, 0x1, R65, P1 ;  /* 0x000000010b157824 */ /* 0x001fe200008e0641 */
[----:B------:R-:W-:Y:S01]  /*2200*/  LEA R12, P1, R66, R8, 0x4 ;  /* 0x00000008420c7211 */ /* 0x000fe200078220ff */
[----:B------:R-:W-:-:S04]  /*2210*/  IMAD.WIDE.U32 R20, R57, R64, R20 ;  /* 0x0000004039147225 */ /* 0x000fc800078e0014 */
[----:B------:R-:W-:Y:S01]  /*2220*/  IMAD.X R13, R13, 0x1, R9, P1 ;  /* 0x000000010d0d7824 */ /* 0x000fe200008e0609 */
[----:B------:R-:W-:Y:S01]  /*2230*/  LEA R10, P3, R20, R70, 0x1 ;  /* 0x00000046140a7211 */ /* 0x000fe200078608ff */
[----:B------:R-:W-:-:S05]  /*2240*/  IMAD.IADD R11, R63, 0x1, R21 ;  /* 0x000000013f0b7824 */ /* 0x000fca00078e0215 */
[----:B------:R-:W-:Y:S01]  /*2250*/  LEA.HI.X R11, R20, R71, R11, 0x1, P3 ;  /* 0x00000047140b7211 */ /* 0x000fe200018f0c0b */
[----:B--2---:R-:W-:-:S05]  /*2260*/  HADD2.F32 R5, -RZ, R24.H0_H0 ;  /* 0x20000018ff057230 */ /* 0x004fca0000004100 */
[----:B------:R-:W-:-:S04]  /*2270*/  FMUL R5, R5, R56 ;  /* 0x0000003805057220 */ /* 0x000fc80000400000 */
[----:B------:R-:W-:-:S05]  /*2280*/  FFMA R5, R26, R23, R5 ;  /* 0x000000171a057223 */ /* 0x000fca0000000005 */
[----:B------:R-:W-:-:S05]  /*2290*/  F2FP.F16.F32.PACK_AB R5, RZ, R5 ;  /* 0x00000005ff05723e */ /* 0x000fca00000000ff */
[----:B------:R0:W-:Y:S01]  /*22a0*/  @P2 STG.E.U16 desc[UR36][R12.64], R5 ;  /* 0x000000050c002986 */ /* 0x0001e2000c101524 */
[----:B------:R-:W-:Y:S05]  /*22b0*/  @!P0 BRA `(.L_x_34) ;  /* 0x0000000000048947 */ /* 0x000fea0003800000 */
[----:B------:R2:W5:Y:S02]  /*22c0*/  LDG.E.LTC128B.U16 R24, desc[UR36][R10.64+0x2] ;  /* 0x000002240a187981 */ /* 0x000564000c1e1520 */
.L_x_34:
[----:B------:R-:W-:Y:S05]  /*22d0*/  BSYNC B1 ;  /* 0x0000000000017941 */ /* 0x000fea0003800000 */
.L_x_33:
[----:B0----5:R-:W-:Y:S01]  /*22e0*/  HADD2.F32 R5, -RZ, R24.H0_H0 ;  /* 0x20000018ff057230 */ /* 0x021fe20000004100 */
[----:B------:R-:W-:Y:S01]  /*22f0*/  ISETP.GT.AND P1, PT, R4, 0x8, PT ;  /* 0x000000080400780c */ /* 0x000fe20003f24270 */
[----:B------:R-:W-:Y:S03]  /*2300*/  BSSY B1, `(.L_x_35) ;  /* 0x0000008000017945 */ /* 0x000fe60003800000 */
[----:B------:R-:W-:Y:S01]  /*2310*/  FMUL R14, R5, R56 ;  /* 0x00000038050e7220 */ /* 0x000fe20000400000 */
[----:B------:R-:W-:-:S03]  /*2320*/  ISETP.GT.AND P2, PT, R3, RZ, P1 ;  /* 0x000000ff0300720c */ /* 0x000fc60000f44270 */
[----:B------:R-:W-:-:S05]  /*2330*/  FFMA R14, R27, R23, R14 ;  /* 0x000000171b0e7223 */ /* 0x000fca000000000e */
[----:B------:R-:W-:-:S05]  /*2340*/  F2FP.F16.F32.PACK_AB R14, RZ, R14 ;  /* 0x0000000eff0e723e */ /* 0x000fca00000000ff */
[----:B------:R0:W-:Y:S01]  /*2350*/  @P0 STG.E.U16 desc[UR36][R12.64+0x2], R14 ;  /* 0x0000020e0c000986 */ /* 0x0001e2000c101524 */
[----:B------:R-:W-:Y:S05]  /*2360*/  @!P2 BRA `(.L_x_36) ;  /* 0x000000000004a947 */ /* 0x000fea0003800000 */
[----:B------:R3:W5:Y:S02]  /*2370*/  LDG.E.LTC128B.U16 R24, desc[UR36][R6.64+0x10] ;  /* 0x0000102406187981 */ /* 0x000764000c1e1520 */
.L_x_36:
[----:B------:R-:W-:Y:S05]  /*2380*/  BSYNC B1 ;  /* 0x0000000000017941 */ /* 0x000fea0003800000 */
.L_x_35:
[----:B-----5:R-:W-:Y:S01]  /*2390*/  HADD2.F32 R5, -RZ, R24.H0_H0 ;  /* 0x20000018ff057230 */ /* 0x020fe20000004100 */
        /* <DEDUP_REMOVED lines=9> */
.L_x_38:
[----:B------:R-:W-:Y:S05]  /*2430*/  BSYNC B1 ;  /* 0x0000000000017941 */ /* 0x000fea0003800000 */
.L_x_37:
[----:B----45:R-:W-:Y:S01]  /*2440*/  HADD2.F32 R5, -RZ, R24.H0_H0 ;  /* 0x20000018ff057230 */ /* 0x030fe20000004100 */
[----:B------:R-:W-:Y:S01]  /*2450*/  ISETP.GT.AND P1, PT, R3, 0x8, P1 ;  /* 0x000000080300780c */ /* 0x000fe20000f24270 */
[----:B------:R-:W-:Y:S03]  /*2460*/  BSSY B1, `(.L_x_39) ;  /* 0x0000007000017945 */ /* 0x000fe60003800000 */
[----:B0-----:R-:W-:-:S04]  /*2470*/  FMUL R14, R5, R56 ;  /* 0x00000038050e7220 */ /* 0x001fc80000400000 */
[----:B------:R-:W-:-:S05]  /*2480*/  FFMA R14, R29, R23, R14 ;  /* 0x000000171d0e7223 */ /* 0x000fca000000000e */
[----:B------:R-:W-:-:S05]  /*2490*/  F2FP.F16.F32.PACK_AB R14, RZ, R14 ;  /* 0x0000000eff0e723e */ /* 0x000fca00000000ff */
[----:B------:R0:W-:Y:S01]  /*24a0*/  @P3 STG.E.U16 desc[UR36][R8.64+0x12], R14 ;  /* 0x0000120e08003986 */ /* 0x0001e2000c101524 */
[----:B------:R-:W-:Y:S05]  /*24b0*/  @!P1 BRA `(.L_x_40) ;  /* 0x0000000000049947 */ /* 0x000fea0003800000 */
[----:B------:R4:W5:Y:S02]  /*24c0*/  LDG.E.LTC128B.U16 R24, desc[UR36][R10.64+0x10] ;  /* 0x000010240a187981 */ /* 0x000964000c1e1520 */
.L_x_40:
[----:B------:R-:W-:Y:S05]  /*24d0*/  BSYNC B1 ;  /* 0x0000000000017941 */ /* 0x000fea0003800000 */
.L_x_39:
[----:B-----5:R-:W-:Y:S01]  /*24e0*/  HADD2.F32 R5, -RZ, R24.H0_H0 ;  /* 0x20000018ff057230 */ /* 0x020fe20000004100 */
[----:B------:R-:W-:Y:S01]  /*24f0*/  ISETP.GT.AND P0, PT, R3, 0x8, P0 ;  /* 0x000000080300780c */ /* 0x000fe20000704270 */
[----:B------:R-:W-:Y:S03]  /*2500*/  BSSY B1, `(.L_x_41) ;  /* 0x0000007000017945 */ /* 0x000fe60003800000 */
[----:B------:R-:W-:-:S04]  /*2510*/  FMUL R5, R5, R56 ;  /* 0x0000003805057220 */ /* 0x000fc80000400000 */
[----:B------:R-:W-:-:S05]  /*2520*/  FFMA R5, R30, R23, R5 ;  /* 0x000000171e057223 */ /* 0x000fca0000000005 */
[----:B------:R-:W-:-:S05]  /*2530*/  F2FP.F16.F32.PACK_AB R5, RZ, R5 ;  /* 0x00000005ff05723e */ /* 0x000fca00000000ff */
[----:B------:R0:W-:Y:S01]  /*2540*/  @P1 STG.E.U16 desc[UR36][R12.64+0x10], R5 ;  /* 0x000010050c001986 */ /* 0x0001e2000c101524 */
[----:B------:R-:W-:Y:S05]  /*2550*/  @!P0 BRA `(.L_x_42) ;  /* 0x0000000000048947 */ /* 0x000fea0003800000 */
[----:B------:R0:W5:Y:S02]  /*2560*/  LDG.E.LTC128B.U16 R24, desc[UR36][R10.64+0x12] ;  /* 0x000012240a187981 */ /* 0x000164000c1e1520 */
.L_x_42:
[----:B------:R-:W-:Y:S05]  /*2570*/  BSYNC B1 ;  /* 0x0000000000017941 */ /* 0x000fea0003800000 */
.L_x_41:
        /* <DEDUP_REMOVED lines=10> */
.L_x_44:
[----:B------:R-:W-:Y:S05]  /*2620*/  BSYNC B1 ;  /* 0x0000000000017941 */ /* 0x000fea0003800000 */
.L_x_43:
        /* <DEDUP_REMOVED lines=10> */
.L_x_46:
[----:B------:R-:W-:Y:S05]  /*26d0*/  BSYNC B1 ;  /* 0x0000000000017941 */ /* 0x000fea0003800000 */
.L_x_45:
[----:B0----5:R-:W-:Y:S01]  /*26e0*/  HADD2.F32 R5, -RZ, R24.H0_H0 ;  /* 0x20000018ff057230 */ /* 0x021fe20000004100 */
        /* <DEDUP_REMOVED lines=8> */
.L_x_48:
[----:B------:R-:W-:Y:S05]  /*2770*/  BSYNC B1 ;  /* 0x0000000000017941 */ /* 0x000fea0003800000 */
.L_x_47:
        /* <DEDUP_REMOVED lines=9> */
.L_x_50:
[----:B------:R-:W-:Y:S05]  /*2810*/  BSYNC B1 ;  /* 0x0000000000017941 */ /* 0x000fea0003800000 */
.L_x_49:
        /* <DEDUP_REMOVED lines=10> */
.L_x_52:
[----:B------:R-:W-:Y:S05]  /*28c0*/  BSYNC B1 ;  /* 0x0000000000017941 */ /* 0x000fea0003800000 */
.L_x_51:
        /* <DEDUP_REMOVED lines=10> */
.L_x_54:
[----:B------:R-:W-:Y:S05]  /*2970*/  BSYNC B1 ;  /* 0x0000000000017941 */ /* 0x000fea0003800000 */
.L_x_53:
        /* <DEDUP_REMOVED lines=9> */
.L_x_56:
[----:B------:R-:W-:Y:S05]  /*2a10*/  BSYNC B1 ;  /* 0x0000000000017941 */ /* 0x000fea0003800000 */
.L_x_55:
        /* <DEDUP_REMOVED lines=9> */
.L_x_58:
[----:B------:R-:W-:Y:S05]  /*2ab0*/  BSYNC B1 ;  /* 0x0000000000017941 */ /* 0x000fea0003800000 */
.L_x_57:
        /* <DEDUP_REMOVED lines=10> */
.L_x_60:
[----:B------:R-:W-:Y:S05]  /*2b60*/  BSYNC B1 ;  /* 0x0000000000017941 */ /* 0x000fea0003800000 */
.L_x_59:
        /* <DEDUP_REMOVED lines=10> */
.L_x_62:
[----:B------:R-:W-:Y:S05]  /*2c10*/  BSYNC B1 ;  /* 0x0000000000017941 */ /* 0x000fea0003800000 */
.L_x_61:
        /* <DEDUP_REMOVED lines=9> */
.L_x_64:
[----:B------:R-:W-:Y:S05]  /*2cb0*/  BSYNC B1 ;  /* 0x0000000000017941 */ /* 0x000fea0003800000 */
.L_x_63:
        /* <DEDUP_REMOVED lines=9> */
.L_x_66:
[----:B------:R-:W-:Y:S05]  /*2d50*/  BSYNC B1 ;  /* 0x0000000000017941 */ /* 0x000fea0003800000 */
.L_x_65:
        /* <DEDUP_REMOVED lines=10> */
.L_x_68:
[----:B------:R-:W-:Y:S05]  /*2e00*/  BSYNC B1 ;  /* 0x0000000000017941 */ /* 0x000fea0003800000 */
.L_x_67:
        /* <DEDUP_REMOVED lines=10> */
.L_x_70:
[----:B------:R-:W-:Y:S05]  /*2eb0*/  BSYNC B1 ;  /* 0x0000000000017941 */ /* 0x000fea0003800000 */
.L_x_69:
        /* <DEDUP_REMOVED lines=9> */
.L_x_72:
[----:B------:R-:W-:Y:S05]  /*2f50*/  BSYNC B1 ;  /* 0x0000000000017941 */ /* 0x000fea0003800000 */
.L_x_71:
        /* <DEDUP_REMOVED lines=9> */
.L_x_74:
[----:B------:R-:W-:Y:S05]  /*2ff0*/  BSYNC B1 ;  /* 0x0000000000017941 */ /* 0x000fea0003800000 */
.L_x_73:
        /* <DEDUP_REMOVED lines=10> */
.L_x_76:
[----:B------:R-:W-:Y:S05]  /*30a0*/  BSYNC B1 ;  /* 0x0000000000017941 */ /* 0x000fea0003800000 */
.L_x_75:
        /* <DEDUP_REMOVED lines=10> */
.L_x_78:
[----:B------:R-:W-:Y:S05]  /*3150*/  BSYNC B1 ;  /* 0x0000000000017941 */ /* 0x000fea0003800000 */
.L_x_77:
        /* <DEDUP_REMOVED lines=9> */
.L_x_80:
[----:B------:R-:W-:Y:S05]  /*31f0*/  BSYNC B1 ;  /* 0x0000000000017941 */ /* 0x000fea0003800000 */
.L_x_79:
        /* <DEDUP_REMOVED lines=9> */
.L_x_82:
[----:B------:R-:W-:Y:S05]  /*3290*/  BSYNC B1 ;  /* 0x0000000000017941 */ /* 0x000fea0003800000 */
.L_x_81:
        /* <DEDUP_REMOVED lines=10> */
.L_x_84:
[----:B------:R-:W-:Y:S05]  /*3340*/  BSYNC B1 ;  /* 0x0000000000017941 */ /* 0x000fea0003800000 */
.L_x_83:
[----:B-----5:R-:W-:Y:S01]  /*3350*/  HADD2.F32 R5, -RZ, R24.H0_H0 ;  /* 0x20000018ff057230 */ /* 0x020fe20000004100 */
[----:B------:R-:W-:Y:S01]  /*3360*/  ISETP.GT.AND P0, PT, R4, 0x39, PT ;  /* 0x000000390400780c */ /* 0x000fe20003f04270 */
[----:B------:R-:W-:Y:S01]  /*3370*/  @P2 IMAD.MOV.U32 R4, RZ, RZ, R8 ;  /* 0x000000ffff042224 */ /* 0x000fe200078e0008 */
[----:B------:R-:W-:Y:S02]  /*3380*/  BSSY B1, `(.L_x_85) ;  /* 0x000000a000017945 */ /* 0x000fe40003800000 */
[----:B------:R-:W-:Y:S01]  /*3390*/  FMUL R5, R5, R56 ;  /* 0x0000003805057220 */ /* 0x000fe20000400000 */
[----:B------:R-:W-:-:S03]  /*33a0*/  ISETP.GT.AND P3, PT, R3, RZ, P0 ;  /* 0x000000ff0300720c */ /* 0x000fc60000764270 */
[----:B------:R-:W-:-:S05]  /*33b0*/  FFMA R5, R52, R23, R5 ;  /* 0x0000001734057223 */ /* 0x000fca0000000005 */
[----:B------:R-:W-:-:S04]  /*33c0*/  F2FP.F16.F32.PACK_AB R5, RZ, R5 ;  /* 0x00000005ff05723e */ /* 0x000fc800000000ff */
[----:B0-----:R-:W-:Y:S01]  /*33d0*/  PRMT R14, R5, 0x7610, R14 ;  /* 0x00007610050e7816 */ /* 0x001fe2000000000e */
[----:B------:R-:W-:-:S05]  /*33e0*/  @P2 IMAD.MOV.U32 R5, RZ, RZ, R9 ;  /* 0x000000ffff052224 */ /* 0x000fca00078e0009 */
[----:B------:R0:W-:Y:S01]  /*33f0*/  @P2 STG.E.U16 desc[UR36][R4.64+0x70], R14 ;  /* 0x0000700e04002986 */ /* 0x0001e2000c101524 */
[----:B------:R-:W-:Y:S05]  /*3400*/  @!P3 BRA `(.L_x_86) ;  /* 0x000000000004b947 */ /* 0x000fea0003800000 */
[----:B------:R0:W5:Y:S02]  /*3410*/  LDG.E.LTC128B.U16 R24, desc[UR36][R6.64+0x72] ;  /* 0x0000722406187981 */ /* 0x000164000c1e1520 */
.L_x_86:
[----:B------:R-:W-:Y:S05]  /*3420*/  BSYNC B1 ;  /* 0x0000000000017941 */ /* 0x000fea0003800000 */
.L_x_85:
        /* <DEDUP_REMOVED lines=9> */
.L_x_88:
[----:B------:R-:W-:Y:S05]  /*34c0*/  BSYNC B1 ;  /* 0x0000000000017941 */ /* 0x000fea0003800000 */
.L_x_87:
[----:B-----5:R-:W-:Y:S01]  /*34d0*/  HADD2.F32 R5, -RZ, R24.H0_H0 ;  /* 0x20000018ff057230 */ /* 0x020fe20000004100 */
[----:B------:R-:W-:Y:S01]  /*34e0*/  ISETP.GT.AND P0, PT, R3, 0x8, P0 ;  /* 0x000000080300780c */ /* 0x000fe20000704270 */
[----:B0-----:R-:W-:Y:S01]  /*34f0*/  @P1 IMAD.MOV.U32 R4, RZ, RZ, R12 ;  /* 0x000000ffff041224 */ /* 0x001fe200078e000c */
[----:B------:R-:W-:Y:S02]  /*3500*/  BSSY B1, `(.L_x_89) ;  /* 0x0000009000017945 */ /* 0x000fe40003800000 */
[----:B------:R-:W-:-:S04]  /*3510*/  FMUL R5, R5, R56 ;  /* 0x0000003805057220 */ /* 0x000fc80000400000 */
[----:B------:R-:W-:-:S05]  /*3520*/  FFMA R5, R54, R23, R5 ;  /* 0x0000001736057223 */ /* 0x000fca0000000005 */
[----:B------:R-:W-:-:S04]  /*3530*/  F2FP.F16.F32.PACK_AB R5, RZ, R5 ;  /* 0x00000005ff05723e */ /* 0x000fc800000000ff */
[----:B-1-3--:R-:W-:Y:S01]  /*3540*/  PRMT R6, R5, 0x7610, R6 ;  /* 0x0000761005067816 */ /* 0x00afe20000000006 */
[----:B------:R-:W-:-:S05]  /*3550*/  @P1 IMAD.MOV.U32 R5, RZ, RZ, R13 ;  /* 0x000000ffff051224 */ /* 0x000fca00078e000d */
[----:B------:R0:W-:Y:S01]  /*3560*/  @P1 STG.E.U16 desc[UR36][R4.64+0x70], R6 ;  /* 0x0000700604001986 */ /* 0x0001e2000c101524 */
[----:B------:R-:W-:Y:S05]  /*3570*/  @!P0 BRA `(.L_x_90) ;  /* 0x0000000000048947 */ /* 0x000fea0003800000 */
[----:B------:R1:W5:Y:S02]  /*3580*/  LDG.E.LTC128B.U16 R24, desc[UR36][R10.64+0x72] ;  /* 0x000072240a187981 */ /* 0x000364000c1e1520 */
.L_x_90:
[----:B------:R-:W-:Y:S05]  /*3590*/  BSYNC B1 ;  /* 0x0000000000017941 */ /* 0x000fea0003800000 */
.L_x_89:
[----:B------:R-:W-:Y:S05]  /*35a0*/  @!P0 BRA `(.L_x_91) ;  /* 0x0000000800a88947 */ /* 0x000fea0003800000 */
[----:B-----5:R-:W-:-:S05]  /*35b0*/  HADD2.F32 R3, -RZ, R24.H0_H0 ;  /* 0x20000018ff037230 */ /* 0x020fca0000004100 */
[----:B0-----:R-:W-:-:S04]  /*35c0*/  FMUL R4, R3, R56 ;  /* 0x0000003803047220 */ /* 0x001fc80000400000 */
[----:B------:R-:W-:-:S05]  /*35d0*/  FFMA R4, R55, R23, R4 ;  /* 0x0000001737047223 */ /* 0x000fca0000000004 */
[----:B------:R-:W-:-:S05]  /*35e0*/  F2FP.F16.F32.PACK_AB R4, RZ, R4 ;  /* 0x00000004ff04723e */ /* 0x000fca00000000ff */
[----:B------:R3:W-:Y:S01]  /*35f0*/  STG.E.U16 desc[UR36][R12.64+0x72], R4 ;  /* 0x000072040c007986 */ /* 0x0007e2000c101524 */
[----:B------:R-:W-:Y:S05]  /*3600*/  BRA `(.L_x_91) ;  /* 0x0000000800907947 */ /* 0x000fea0003800000 */
.L_x_30:
[----:B------:R-:W-:Y:S01]  /*3610*/  ISETP.GT.AND P0, PT, R4, 0x1, PT ;  /* 0x000000010400780c */ /* 0x000fe20003f04270 */
[----:B------:R-:W-:Y:S01]  /*3620*/  ULDC.64 UR4, c[0x0][0x5c0] ;  /* 0x0001700000047ab9 */ /* 0x000fe20000000a00 */
[-C--:B------:R-:W-:Y:S01]  /*3630*/  FMUL R24, R24, R23.reuse ;  /* 0x0000001718187220 */ /* 0x080fe20000400000 */
[-C--:B------:R-:W-:Y:S01]  /*3640*/  FMUL R25, R25, R23.reuse ;  /* 0x0000001719197220 */ /* 0x080fe20000400000 */
[----:B------:R-:W-:Y:S01]  /*3650*/  ISETP.GT.AND P3, PT, R3, RZ, P0 ;  /* 0x000000ff0300720c */ /* 0x000fe20000764270 */
[-C--:B------:R-:W-:Y:S01]  /*3660*/  FMUL R26, R26, R23.reuse ;  /* 0x000000171a1a7220 */ /* 0x080fe20000400000 */
[----:B------:R-:W-:Y:S01]  /*3670*/  LEA R6, P4, R58, UR4, 0x1 ;  /* 0x000000043a067c11 */ /* 0x000fe2000f8808ff */
[-C--:B------:R-:W-:Y:S01]  /*3680*/  FMUL R27, R27, R23.reuse ;  /* 0x000000171b1b7220 */ /* 0x080fe20000400000 */
[----:B------:R-:W-:Y:S01]  /*3690*/  F2FP.F16.F32.PACK_AB R24, RZ, R24 ;  /* 0x00000018ff18723e */ /* 0x000fe200000000ff */
[-C--:B------:R-:W-:Y:S01]  /*36a0*/  FMUL R28, R28, R23.reuse ;  /* 0x000000171c1c7220 */ /* 0x080fe20000400000 */
[----:B------:R-:W-:Y:S01]  /*36b0*/  LEA.HI.X R7, R58, UR5, R75, 0x1, P4 ;  /* 0x000000053a077c11 */ /* 0x000fe2000a0f0c4b */
[----:B------:R-:W-:Y:S01]  /*36c0*/  FMUL R29, R29, R23 ;  /* 0x000000171d1d7220 */ /* 0x000fe20000400000 */
[----:B------:R-:W-:Y:S01]  /*36d0*/  F2FP.F16.F32.PACK_AB R25, RZ, R25 ;  /* 0x00000019ff19723e */ /* 0x000fe200000000ff */
[-C--:B------:R-:W-:Y:S01]  /*36e0*/  FMUL R30, R30, R23.reuse ;  /* 0x000000171e1e7220 */ /* 0x080fe20000400000 */
[----:B------:R-:W-:Y:S01]  /*36f0*/  SHF.L.U64.HI R67, R66, 0x4, R67 ;  /* 0x0000000442437819 */ /* 0x000fe20000010243 */
[----:B------:R-:W-:Y:S01]  /*3700*/  @P1 STG.E.U16 desc[UR36][R6.64], R24 ;  /* 0x0000001806001986 */ /* 0x000fe2000c101524 */
[----:B------:R-:W-:Y:S01]  /*3710*/  ISETP.GT.AND P1, PT, R4, 0x8, PT ;  /* 0x000000080400780c */ /* 0x000fe20003f24270 */
[-C--:B------:R-:W-:Y:S01]  /*3720*/  FMUL R31, R31, R23.reuse ;  /* 0x000000171f1f7220 */ /* 0x080fe20000400000 */
[C---:B------:R-:W-:Y:S01]  /*3730*/  ISETP.GT.AND P4, PT, R3.reuse, 0x8, P0 ;  /* 0x000000080300780c */ /* 0x040fe20000784270 */
[----:B------:R-:W-:Y:S01]  /*3740*/  @P3 STG.E.U16 desc[UR36][R6.64+0x2], R25 ;  /* 0x0000021906003986 */ /* 0x000fe2000c101524 */
[----:B------:R-:W-:Y:S01]  /*3750*/  LEA R8, P3, R66, R6, 0x4 ;  /* 0x0000000642087211 */ /* 0x000fe200078620ff */
[-C--:B------:R-:W-:Y:S01]  /*3760*/  FMUL R32, R32, R23.reuse ;  /* 0x0000001720207220 */ /* 0x080fe20000400000 */
[----:B------:R-:W-:Y:S01]  /*3770*/  ISETP.GT.AND P2, PT, R3, 0x8, P2 ;  /* 0x000000080300780c */ /* 0x000fe20001744270 */
[-C--:B------:R-:W-:Y:S01]  /*3780*/  FMUL R33, R33, R23.reuse ;  /* 0x0000001721217220 */ /* 0x080fe20000400000 */
[----:B------:R-:W-:Y:S01]  /*3790*/  ISETP.GT.AND P0, PT, R4, 0x9, PT ;  /* 0x000000090400780c */ /* 0x000fe20003f04270 */
[----:B------:R-:W-:Y:S01]  /*37a0*/  IMAD.X R9, R67, 0x1, R7, P3 ;  /* 0x0000000143097824 */ /* 0x000fe200018e0607 */
[C---:B------:R-:W-:Y:S01]  /*37b0*/  ISETP.GT.AND P5, PT, R3.reuse, RZ, P1 ;  /* 0x000000ff0300720c */ /* 0x040fe20000fa4270 */
[-C--:B------:R-:W-:Y:S01]  /*37c0*/  FMUL R34, R34, R23.reuse ;  /* 0x0000001722227220 */ /* 0x080fe20000400000 */
[----:B------:R-:W-:Y:S01]  /*37d0*/  ISETP.GT.AND P3, PT, R3, RZ, P0 ;  /* 0x000000ff0300720c */ /* 0x000fe20000764270 */
[-C--:B------:R-:W-:Y:S01]  /*37e0*/  FMUL R35, R35, R23.reuse ;  /* 0x0000001723237220 */ /* 0x080fe20000400000 */
[----:B------:R-:W-:Y:S01]  /*37f0*/  F2FP.F16.F32.PACK_AB R26, RZ, R26 ;  /* 0x0000001aff1a723e */ /* 0x000fe200000000ff */
[----:B------:R-:W-:Y:S01]  /*3800*/  FMUL R36, R36, R23 ;  /* 0x0000001724247220 */ /* 0x000fe20000400000 */
[----:B------:R-:W-:Y:S01]  /*3810*/  F2FP.F16.F32.PACK_AB R27, RZ, R27 ;  /* 0x0000001bff1b723e */ /* 0x000fe200000000ff */
[----:B------:R-:W-:Y:S01]  /*3820*/  FMUL R37, R37, R23 ;  /* 0x0000001725257220 */ /* 0x000fe20000400000 */
[----:B------:R-:W-:Y:S01]  /*3830*/  F2FP.F16.F32.PACK_AB R28, RZ, R28 ;  /* 0x0000001cff1c723e */ /* 0x000fe200000000ff */
[----:B------:R-:W-:Y:S01]  /*3840*/  @P2 STG.E.U16 desc[UR36][R8.64], R26 ;  /* 0x0000001a08002986 */ /* 0x000fe2000c101524 */
[----:B------:R-:W-:Y:S01]  /*3850*/  F2FP.F16.F32.PACK_AB R29, RZ, R29 ;  /* 0x0000001dff1d723e */ /* 0x000fe200000000ff */
[-C--:B------:R-:W-:Y:S01]  /*3860*/  FMUL R38, R38, R23.reuse ;  /* 0x0000001726267220 */ /* 0x080fe20000400000 */
[----:B------:R-:W-:Y:S01]  /*3870*/  ISETP.GT.AND P2, PT, R3, 0x8, P1 ;  /* 0x000000080300780c */ /* 0x000fe20000f44270 */
[----:B------:R-:W-:Y:S01]  /*3880*/  @P4 STG.E.U16 desc[UR36][R8.64+0x2], R27 ;  /* 0x0000021b08004986 */ /* 0x000fe2000c101524 */
[----:B------:R-:W-:Y:S01]  /*3890*/  ISETP.GT.AND P1, PT, R4, 0x10, PT ;  /* 0x000000100400780c */ /* 0x000fe20003f24270 */
[-C--:B------:R-:W-:Y:S01]  /*38a0*/  FMUL R39, R39, R23.reuse ;  /* 0x0000001727277220 */ /* 0x080fe20000400000 */
[----:B------:R-:W-:Y:S01]  /*38b0*/  F2FP.F16.F32.PACK_AB R30, RZ, R30 ;  /* 0x0000001eff1e723e */ /* 0x000fe200000000ff */
[----:B------:R-:W-:Y:S01]  /*38c0*/  @P5 STG.E.U16 desc[UR36][R6.64+0x10], R28 ;  /* 0x0000101c06005986 */ /* 0x000fe2000c101524 */
[C---:B------:R-:W-:Y:S01]  /*38d0*/  ISETP.GT.AND P4, PT, R3.reuse, RZ, P1 ;  /* 0x000000ff0300720c */ /* 0x040fe20000f84270 */
[----:B------:R-:W-:Y:S01]  /*38e0*/  FMUL R40, R40, R23 ;  /* 0x0000001728287220 */ /* 0x000fe20000400000 */
[----:B------:R-:W-:Y:S01]  /*38f0*/  F2FP.F16.F32.PACK_AB R31, RZ, R31 ;  /* 0x0000001fff1f723e */ /* 0x000fe200000000ff */
[----:B------:R-:W-:Y:S01]  /*3900*/  @P3 STG.E.U16 desc[UR36][R6.64+0x12], R29 ;  /* 0x0000121d06003986 */ /* 0x000fe2000c101524 */
[----:B------:R-:W-:Y:S01]  /*3910*/  ISETP.GT.AND P3, PT, R3, 0x8, P0 ;  /* 0x000000080300780c */ /* 0x000fe20000764270 */
[-C--:B------:R-:W-:Y:S01]  /*3920*/  FMUL R41, R41, R23.reuse ;  /* 0x0000001729297220 */ /* 0x080fe20000400000 */
[----:B------:R-:W-:Y:S01]  /*3930*/  ISETP.GT.AND P0, PT, R4, 0x11, PT ;  /* 0x000000110400780c */ /* 0x000fe20003f04270 */
[----:B------:R-:W-:Y:S01]  /*3940*/  @P2 STG.E.U16 desc[UR36][R8.64+0x10], R30 ;  /* 0x0000101e08002986 */ /* 0x000fe2000c101524 */
[----:B------:R-:W-:Y:S01]  /*3950*/  F2FP.F16.F32.PACK_AB R32, RZ, R32 ;  /* 0x00000020ff20723e */ /* 0x000fe200000000ff */
[-C--:B------:R-:W-:Y:S01]  /*3960*/  FMUL R42, R42, R23.reuse ;  /* 0x000000172a2a7220 */ /* 0x080fe20000400000 */
[----:B------:R-:W-:Y:S01]  /*3970*/  ISETP.GT.AND P5, PT, R3, RZ, P0 ;  /* 0x000000ff0300720c */ /* 0x000fe200007a4270 */
[-C--:B------:R-:W-:Y:S01]  /*3980*/  FMUL R43, R43, R23.reuse ;  /* 0x000000172b2b7220 */ /* 0x080fe20000400000 */
[----:B------:R-:W-:Y:S01]  /*3990*/  ISETP.GT.AND P2, PT, R3, 0x8, P1 ;  /* 0x000000080300780c */ /* 0x000fe20000f44270 */
[-C--:B------:R-:W-:Y:S01]  /*39a0*/  FMUL R44, R44, R23.reuse ;  /* 0x000000172c2c7220 */ /* 0x080fe20000400000 */
[----:B------:R-:W-:Y:S01]  /*39b0*/  ISETP.GT.AND P1, PT, R4, 0x18, PT ;  /* 0x000000180400780c */ /* 0x000fe20003f24270 */
[----:B------:R-:W-:Y:S01]  /*39c0*/  FMUL R45, R45, R23 ;  /* 0x000000172d2d7220 */ /* 0x000fe20000400000 */
[----:B------:R-:W-:Y:S01]  /*39d0*/  F2FP.F16.F32.PACK_AB R33, RZ, R33 ;  /* 0x00000021ff21723e */ /* 0x000fe200000000ff */
[----:B------:R-:W-:Y:S01]  /*39e0*/  @P3 STG.E.U16 desc[UR36][R8.64+0x12], R31 ;  /* 0x0000121f08003986 */ /* 0x000fe2000c101524 */
[C---:B------:R-:W-:Y:S01]  /*39f0*/  ISETP.GT.AND P3, PT, R3.reuse, 0x8, P0 ;  /* 0x000000080300780c */ /* 0x040fe20000764270 */
[-C--:B------:R-:W-:Y:S01]  /*3a00*/  FMUL R46, R46, R23.reuse ;  /* 0x000000172e2e7220 */ /* 0x080fe20000400000 */
[----:B------:R-:W-:Y:S01]  /*3a10*/  ISETP.GT.AND P0, PT, R4, 0x19, PT ;  /* 0x000000190400780c */ /* 0x000fe20003f04270 */
[----:B------:R-:W-:Y:S01]  /*3a20*/  @P4 STG.E.U16 desc[UR36][R6.64+0x20], R32 ;  /* 0x0000202006004986 */ /* 0x000fe2000c101524 */
[----:B------:R-:W-:Y:S01]  /*3a30*/  ISETP.GT.AND P4, PT, R3, RZ, P1 ;  /* 0x000000ff0300720c */ /* 0x000fe20000f84270 */
[-C--:B------:R-:W-:Y:S01]  /*3a40*/  FMUL R47, R47, R23.reuse ;  /* 0x000000172f2f7220 */ /* 0x080fe20000400000 */
[----:B------:R-:W-:Y:S01]  /*3a50*/  F2FP.F16.F32.PACK_AB R34, RZ, R34 ;  /* 0x00000022ff22723e */ /* 0x000fe200000000ff */
[----:B------:R-:W-:Y:S01]  /*3a60*/  @P5 STG.E.U16 desc[UR36][R6.64+0x22], R33 ;  /* 0x0000222106005986 */ /* 0x000fe2000c101524 */
[----:B------:R-:W-:Y:S01]  /*3a70*/  ISETP.GT.AND P5, PT, R3, RZ, P0 ;  /* 0x000000ff0300720c */ /* 0x000fe200007a4270 */
[----:B------:R-:W-:Y:S01]  /*3a80*/  FMUL R48, R48, R23 ;  /* 0x0000001730307220 */ /* 0x000fe20000400000 */
[----:B------:R-:W-:Y:S01]  /*3a90*/  F2FP.F16.F32.PACK_AB R35, RZ, R35 ;  /* 0x00000023ff23723e */ /* 0x000fe200000000ff */
[----:B------:R-:W-:Y:S01]  /*3aa0*/  @P2 STG.E.U16 desc[UR36][R8.64+0x20], R34 ;  /* 0x0000202208002986 */ /* 0x000fe2000c101524 */
[----:B------:R-:W-:Y:S01]  /*3ab0*/  F2FP.F16.F32.PACK_AB R36, RZ, R36 ;  /* 0x00000024ff24723e */ /* 0x000fe200000000ff */
[-C--:B------:R-:W-:Y:S01]  /*3ac0*/  FMUL R49, R49, R23.reuse ;  /* 0x0000001731317220 */ /* 0x080fe20000400000 */
[C---:B------:R-:W-:Y:S01]  /*3ad0*/  ISETP.GT.AND P2, PT, R3.reuse, 0x8, P1 ;  /* 0x000000080300780c */ /* 0x040fe20000f44270 */
[----:B------:R-:W-:Y:S01]  /*3ae0*/  @P3 STG.E.U16 desc[UR36][R8.64+0x22], R35 ;  /* 0x0000222308003986 */ /* 0x000fe2000c101524 */
[----:B------:R-:W-:Y:S01]  /*3af0*/  ISETP.GT.AND P1, PT, R4, 0x20, PT ;  /* 0x000000200400780c */ /* 0x000fe20003f24270 */
[----:B------:R-:W-:Y:S01]  /*3b00*/  FMUL R50, R50, R23 ;  /* 0x0000001732327220 */ /* 0x000fe20000400000 */
[----:B------:R-:W-:Y:S01]  /*3b10*/  F2FP.F16.F32.PACK_AB R37, RZ, R37 ;  /* 0x00000025ff25723e */ /* 0x000fe200000000ff */
[----:B------:R-:W-:Y:S01]  /*3b20*/  @P4 STG.E.U16 desc[UR36][R6.64+0x30], R36 ;  /* 0x0000302406004986 */ /* 0x000fe2000c101524 */
[----:B------:R-:W-:Y:S01]  /*3b30*/  ISETP.GT.AND P3, PT, R3, 0x8, P0 ;  /* 0x000000080300780c */ /* 0x000fe20000764270 */
[-C--:B------:R-:W-:Y:S01]  /*3b40*/  FMUL R51, R51, R23.reuse ;  /* 0x0000001733337220 */ /* 0x080fe20000400000 */
[----:B------:R-:W-:Y:S01]  /*3b50*/  ISETP.GT.AND P0, PT, R4, 0x21, PT ;  /* 0x000000210400780c */ /* 0x000fe20003f04270 */
[----:B------:R-:W-:Y:S01]  /*3b60*/  @P5 STG.E.U16 desc[UR36][R6.64+0x32], R37 ;  /* 0x0000322506005986 */ /* 0x000fe2000c101524 */
        /* <DEDUP_REMOVED lines=10> */
[----:B------:R-:W-:-:S02]  /*3c10*/  F2FP.F16.F32.PACK_AB R41, RZ, R41 ;  /* 0x00000029ff29723e */ /* 0x000fc400000000ff */
[C---:B------:R-:W-:Y:S01]  /*3c20*/  ISETP.GT.AND P1, PT, R3.reuse, 0x8, P1 ;  /* 0x000000080300780c */ /* 0x040fe20000f24270 */
[----:B------:R-:W-:Y:S01]  /*3c30*/  @P3 STG.E.U16 desc[UR36][R8.64+0x32], R39 ;  /* 0x0000322708003986 */ /* 0x000fe2000c101524 */
[C---:B------:R-:W-:Y:S02]  /*3c40*/  ISETP.GT.AND P2, PT, R3.reuse, 0x8, P0 ;  /* 0x000000080300780c */ /* 0x040fe40000744270 */
[C---:B------:R-:W-:Y:S01]  /*3c50*/  ISETP.GT.AND P0, PT, R4.reuse, 0x29, PT ;  /* 0x000000290400780c */ /* 0x040fe20003f04270 */
[----:B------:R-:W-:Y:S01]  /*3c60*/  @P4 STG.E.U16 desc[UR36][R6.64+0x40], R40 ;  /* 0x0000402806004986 */ /* 0x000fe2000c101524 */
[----:B------:R-:W-:Y:S02]  /*3c70*/  ISETP.GT.AND P4, PT, R4, 0x28, PT ;  /* 0x000000280400780c */ /* 0x000fe40003f84270 */
[----:B------:R-:W-:Y:S01]  /*3c80*/  F2FP.F16.F32.PACK_AB R42, RZ, R42 ;  /* 0x0000002aff2a723e */ /* 0x000fe200000000ff */
[----:B------:R-:W-:Y:S01]  /*3c90*/  @P5 STG.E.U16 desc[UR36][R6.64+0x42], R41 ;  /* 0x0000422906005986 */ /* 0x000fe2000c101524 */
[----:B------:R-:W-:-:S02]  /*3ca0*/  ISETP.GT.AND P5, PT, R3, RZ, P4 ;  /* 0x000000ff0300720c */ /* 0x000fc400027a4270 */
[C---:B------:R-:W-:Y:S01]  /*3cb0*/  ISETP.GT.AND P3, PT, R3.reuse, RZ, P0 ;  /* 0x000000ff0300720c */ /* 0x040fe20000764270 */
[----:B------:R-:W-:Y:S01]  /*3cc0*/  @P1 STG.E.U16 desc[UR36][R8.64+0x40], R42 ;  /* 0x0000402a08001986 */ /* 0x000fe2000c101524 */
[----:B------:R-:W-:Y:S02]  /*3cd0*/  F2FP.F16.F32.PACK_AB R43, RZ, R43 ;  /* 0x0000002bff2b723e */ /* 0x000fe400000000ff */
[----:B------:R-:W-:Y:S02]  /*3ce0*/  F2FP.F16.F32.PACK_AB R44, RZ, R44 ;  /* 0x0000002cff2c723e */ /* 0x000fe400000000ff */
[C---:B------:R-:W-:Y:S01]  /*3cf0*/  ISETP.GT.AND P4, PT, R3.reuse, 0x8, P4 ;  /* 0x000000080300780c */ /* 0x040fe20002784270 */
[----:B------:R-:W-:Y:S01]  /*3d00*/  @P2 STG.E.U16 desc[UR36][R8.64+0x42], R43 ;  /* 0x0000422b08002986 */ /* 0x000fe2000c101524 */
[----:B------:R-:W-:Y:S02]  /*3d10*/  F2FP.F16.F32.PACK_AB R45, RZ, R45 ;  /* 0x0000002dff2d723e */ /* 0x000fe400000000ff */
[----:B------:R-:W-:Y:S01]  /*3d20*/  ISETP.GT.AND P2, PT, R4, 0x31, PT ;  /* 0x000000310400780c */ /* 0x000fe20003f44270 */
[----:B------:R-:W-:Y:S01]  /*3d30*/  @P5 STG.E.U16 desc[UR36][R6.64+0x50], R44 ;  /* 0x0000502c06005986 */ /* 0x000fe2000c101524 */
[----:B------:R-:W-:-:S02]  /*3d40*/  ISETP.GT.AND P5, PT, R3, 0x8, P0 ;  /* 0x000000080300780c */ /* 0x000fc400007a4270 */
[C---:B------:R-:W-:Y:S01]  /*3d50*/  ISETP.GT.AND P1, PT, R4.reuse, 0x38, PT ;  /* 0x000000380400780c */ /* 0x040fe20003f24270 */
[----:B------:R-:W-:Y:S01]  /*3d60*/  @P3 STG.E.U16 desc[UR36][R6.64+0x52], R45 ;  /* 0x0000522d06003986 */ /* 0x000fe2000c101524 */
[C---:B------:R-:W-:Y:S02]  /*3d70*/  ISETP.GT.AND P3, PT, R4.reuse, 0x30, PT ;  /* 0x000000300400780c */ /* 0x040fe40003f64270 */
[----:B------:R-:W-:Y:S01]  /*3d80*/  ISETP.GT.AND P0, PT, R4, 0x39, PT ;  /* 0x000000390400780c */ /* 0x000fe20003f04270 */
[----:B------:R-:W-:Y:S01]  /*3d90*/  @P4 IMAD.MOV.U32 R4, RZ, RZ, R8 ;  /* 0x000000ffff044224 */ /* 0x000fe200078e0008 */
[----:B------:R-:W-:Y:S01]  /*3da0*/  F2FP.F16.F32.PACK_AB R46, RZ, R46 ;  /* 0x0000002eff2e723e */ /* 0x000fe200000000ff */
[----:B------:R-:W-:Y:S01]  /*3db0*/  @P4 IMAD.MOV.U32 R5, RZ, RZ, R9 ;  /* 0x000000ffff054224 */ /* 0x000fe200078e0009 */
[----:B------:R-:W-:Y:S02]  /*3dc0*/  F2FP.F16.F32.PACK_AB R47, RZ, R47 ;  /* 0x0000002fff2f723e */ /* 0x000fe400000000ff */
[----:B------:R-:W-:-:S02]  /*3dd0*/  F2FP.F16.F32.PACK_AB R48, RZ, R48 ;  /* 0x00000030ff30723e */ /* 0x000fc400000000ff */
[----:B------:R0:W-:Y:S01]  /*3de0*/  @P4 STG.E.U16 desc[UR36][R4.64+0x50], R46 ;  /* 0x0000502e04004986 */ /* 0x0001e2000c101524 */
[C---:B------:R-:W-:Y:S02]  /*3df0*/  ISETP.GT.AND P4, PT, R3.reuse, RZ, P2 ;  /* 0x000000ff0300720c */ /* 0x040fe40001784270 */
[----:B------:R-:W-:Y:S02]  /*3e00*/  F2FP.F16.F32.PACK_AB R49, RZ, R49 ;  /* 0x00000031ff31723e */ /* 0x000fe400000000ff */
[----:B------:R-:W-:Y:S02]  /*3e10*/  ISETP.GT.AND P2, PT, R3, 0x8, P2 ;  /* 0x000000080300780c */ /* 0x000fe40001744270 */
[----:B------:R-:W-:Y:S02]  /*3e20*/  F2FP.F16.F32.PACK_AB R50, RZ, R50 ;  /* 0x00000032ff32723e */ /* 0x000fe400000000ff */
[----:B------:R-:W-:Y:S02]  /*3e30*/  F2FP.F16.F32.PACK_AB R51, RZ, R51 ;  /* 0x00000033ff33723e */ /* 0x000fe400000000ff */
[----:B------:R-:W-:Y:S01]  /*3e40*/  F2FP.F16.F32.PACK_AB R52, RZ, R52 ;  /* 0x00000034ff34723e */ /* 0x000fe200000000ff */
[----:B0-----:R-:W-:Y:S01]  /*3e50*/  @P5 IMAD.MOV.U32 R4, RZ, RZ, R8 ;  /* 0x000000ffff045224 */ /* 0x001fe200078e0008 */
[----:B------:R-:W-:Y:S01]  /*3e60*/  F2FP.F16.F32.PACK_AB R53, RZ, R53 ;  /* 0x00000035ff35723e */ /* 0x000fe200000000ff */
[----:B------:R-:W-:Y:S01]  /*3e70*/  @P5 IMAD.MOV.U32 R5, RZ, RZ, R9 ;  /* 0x000000ffff055224 */ /* 0x000fe200078e0009 */
[----:B------:R-:W-:-:S02]  /*3e80*/  F2FP.F16.F32.PACK_AB R54, RZ, R54 ;  /* 0x00000036ff36723e */ /* 0x000fc400000000ff */
[----:B------:R-:W-:Y:S02]  /*3e90*/  F2FP.F16.F32.PACK_AB R55, RZ, R55 ;  /* 0x00000037ff37723e */ /* 0x000fe400000000ff */
[----:B------:R0:W-:Y:S01]  /*3ea0*/  @P5 STG.E.U16 desc[UR36][R4.64+0x52], R47 ;  /* 0x0000522f04005986 */ /* 0x0001e2000c101524 */
[C---:B------:R-:W-:Y:S02]  /*3eb0*/  ISETP.GT.AND P5, PT, R3.reuse, RZ, P3 ;  /* 0x000000ff0300720c */ /* 0x040fe40001fa4270 */
[----:B------:R-:W-:-:S11]  /*3ec0*/  ISETP.GT.AND P3, PT, R3, 0x8, P3 ;  /* 0x000000080300780c */ /* 0x000fd60001f64270 */
[----:B0-----:R-:W-:Y:S02]  /*3ed0*/  @P5 IMAD.MOV.U32 R4, RZ, RZ, R6 ;  /* 0x000000ffff045224 */ /* 0x001fe400078e0006 */
[----:B------:R-:W-:-:S05]  /*3ee0*/  @P5 IMAD.MOV.U32 R5, RZ, RZ, R7 ;  /* 0x000000ffff055224 */ /* 0x000fca00078e0007 */
[----:B------:R0:W-:Y:S01]  /*3ef0*/  @P5 STG.E.U16 desc[UR36][R4.64+0x60], R48 ;  /* 0x0000603004005986 */ /* 0x0001e2000c101524 */
[C---:B------:R-:W-:Y:S02]  /*3f00*/  ISETP.GT.AND P5, PT, R3.reuse, RZ, P0 ;  /* 0x000000ff0300720c */ /* 0x040fe400007a4270 */
[----:B------:R-:W-:Y:S01]  /*3f10*/  ISETP.GT.AND P0, PT, R3, 0x8, P0 ;  /* 0x000000080300780c */ /* 0x000fe20000704270 */
[----:B0-----:R-:W-:Y:S02]  /*3f20*/  @P4 IMAD.MOV.U32 R4, RZ, RZ, R6 ;  /* 0x000000ffff044224 */ /* 0x001fe400078e0006 */
[----:B------:R-:W-:-:S05]  /*3f30*/  @P4 IMAD.MOV.U32 R5, RZ, RZ, R7 ;  /* 0x000000ffff054224 */ /* 0x000fca00078e0007 */
[----:B------:R0:W-:Y:S01]  /*3f40*/  @P4 STG.E.U16 desc[UR36][R4.64+0x62], R49 ;  /* 0x0000623104004986 */ /* 0x0001e2000c101524 */
[C---:B------:R-:W-:Y:S02]  /*3f50*/  ISETP.GT.AND P4, PT, R3.reuse, RZ, P1 ;  /* 0x000000ff0300720c */ /* 0x040fe40000f84270 */
[----:B------:R-:W-:Y:S01]  /*3f60*/  ISETP.GT.AND P1, PT, R3, 0x8, P1 ;  /* 0x000000080300780c */ /* 0x000fe20000f24270 */
[----:B0-----:R-:W-:Y:S02]  /*3f70*/  @P3 IMAD.MOV.U32 R4, RZ, RZ, R8 ;  /* 0x000000ffff043224 */ /* 0x001fe400078e0008 */
[----:B------:R-:W-:-:S05]  /*3f80*/  @P3 IMAD.MOV.U32 R5, RZ, RZ, R9 ;  /* 0x000000ffff053224 */ /* 0x000fca00078e0009 */
[----:B------:R0:W-:Y:S02]  /*3f90*/  @P3 STG.E.U16 desc[UR36][R4.64+0x60], R50 ;  /* 0x0000603204003986 */ /* 0x0001e4000c101524 */
[----:B0-----:R-:W-:Y:S02]  /*3fa0*/  @P2 IMAD.MOV.U32 R4, RZ, RZ, R8 ;  /* 0x000000ffff042224 */ /* 0x001fe400078e0008 */
[----:B------:R-:W-:-:S05]  /*3fb0*/  @P2 IMAD.MOV.U32 R5, RZ, RZ, R9 ;  /* 0x000000ffff052224 */ /* 0x000fca00078e0009 */
[----:B------:R0:W-:Y:S02]  /*3fc0*/  @P2 STG.E.U16 desc[UR36][R4.64+0x62], R51 ;  /* 0x0000623304002986 */ /* 0x0001e4000c101524 */
[----:B0-----:R-:W-:Y:S02]  /*3fd0*/  @P4 IMAD.MOV.U32 R4, RZ, RZ, R6 ;  /* 0x000000ffff044224 */ /* 0x001fe400078e0006 */
[----:B------:R-:W-:-:S05]  /*3fe0*/  @P4 IMAD.MOV.U32 R5, RZ, RZ, R7 ;  /* 0x000000ffff054224 */ /* 0x000fca00078e0007 */
[----:B------:R0:W-:Y:S04]  /*3ff0*/  @P4 STG.E.U16 desc[UR36][R4.64+0x70], R52 ;  /* 0x0000703404004986 */ /* 0x0001e8000c101524 */
[----:B------:R1:W-:Y:S01]  /*4000*/  @P5 STG.E.U16 desc[UR36][R6.64+0x72], R53 ;  /* 0x0000723506005986 */ /* 0x0003e2000c101524 */
[----:B0-----:R-:W-:Y:S02]  /*4010*/  @P1 IMAD.MOV.U32 R4, RZ, RZ, R8 ;  /* 0x000000ffff041224 */ /* 0x001fe400078e0008 */
[----:B------:R-:W-:-:S05]  /*4020*/  @P1 IMAD.MOV.U32 R5, RZ, RZ, R9 ;  /* 0x000000ffff051224 */ /* 0x000fca00078e0009 */
[----:B------:R1:W-:Y:S04]  /*4030*/  @P1 STG.E.U16 desc[UR36][R4.64+0x70], R54 ;  /* 0x0000703604001986 */ /* 0x0003e8000c101524 */
[----:B------:R1:W-:Y:S02]  /*4040*/  @P0 STG.E.U16 desc[UR36][R8.64+0x72], R55 ;  /* 0x0000723708000986 */ /* 0x0003e4000c101524 */
.L_x_91:
[----:B------:R-:W-:Y:S05]  /*4050*/  BSYNC B0 ;  /* 0x0000000000007941 */ /* 0x000fea0003800000 */
.L_x_29:
[----:B------:R-:W-:Y:S01]  /*4060*/  ULDC UR4, c[0x0][0xc] ;  /* 0x0000030000047ab9 */ /* 0x000fe20000000800 */
[----:B------:R-:W-:Y:S01]  /*4070*/  ULDC UR5, c[0x0][0x10] ;  /* 0x0000040000057ab9 */ /* 0x000fe20000000800 */
[----:B------:R-:W0:Y:S01]  /*4080*/  LDC R3, c[0x0][0x14] ;  /* 0x00000500ff037b82 */ /* 0x000e220000000800 */
[----:B------:R-:W-:Y:S01]  /*4090*/  UIMAD.WIDE.U32 UR4, UR4, UR5, URZ ;  /* 0x00000005040472a5 */ /* 0x000fe2000f8e003f */
[----:B------:R-:W-:Y:S02]  /*40a0*/  IMAD.MOV.U32 R59, RZ, RZ, -0x1 ;  /* 0xffffffffff3b7424 */ /* 0x000fe400078e00ff */
[----:B------:R-:W-:-:S03]  /*40b0*/  IMAD.MOV.U32 R57, RZ, RZ, -0x1 ;  /* 0xffffffffff397424 */ /* 0x000fc600078e00ff */
[----:B0-----:R-:W-:-:S04]  /*40c0*/  IMAD.WIDE.U32 R16, R3, UR4, R16 ;  /* 0x0000000403107c25 */ /* 0x001fc8000f8e0010 */
[----:B------:R-:W-:Y:S01]  /*40d0*/  IMAD R3, R3, UR5, RZ ;  /* 0x0000000503037c24 */ /* 0x000fe2000f8e02ff */
[----:B------:R-:W-:Y:S02]  /*40e0*/  ULDC.64 UR4, c[0x0][0x650] ;  /* 0x0001940000047ab9 */ /* 0x000fe40000000a00 */
[----:B------:R-:W-:Y:S01]  /*40f0*/  ISETP.GE.U32.AND P0, PT, R16, UR4, PT ;  /* 0x0000000410007c0c */ /* 0x000fe2000bf06070 */
[--C-:B------:R-:W-:Y:S01]  /*4100*/  IMAD.IADD R17, R17, 0x1, R3.reuse ;  /* 0x0000000111117824 */ /* 0x100fe200078e0203 */
[----:B------:R-:W-:-:S04]  /*4110*/  PRMT R3, RZ, 0x7610, R3 ;  /* 0x00007610ff037816 */ /* 0x000fc80000000003 */
[----:B------:R-:W-:-:S13]  /*4120*/  ISETP.GE.U32.AND.EX P0, PT, R17, UR5, PT, P0 ;  /* 0x0000000511007c0c */ /* 0x000fda000bf06100 */
[----:B------:R-:W-:Y:S05]  /*4130*/  @P0 BRA `(.L_x_92) ;  /* 0x0000000400640947 */ /* 0x000fea0003800000 */
[----:B---3--:R-:W0:Y:S01]  /*4140*/  S2R R12, SR_CTAID.X ;  /* 0x00000000000c7919 */ /* 0x008e220000002500 */
[----:B-12-4-:R-:W1:Y:S01]  /*4150*/  LDC.64 R10, c[0x0][0x628] ;  /* 0x00018a00ff0a7b82 */ /* 0x016e620000000a00 */
[----:B------:R-:W-:Y:S01]  /*4160*/  ULDC UR4, c[0x0][0x150] ;  /* 0x0000540000047ab9 */ /* 0x000fe20000000800 */
[----:B------:R-:W-:Y:S01]  /*4170*/  IMAD.MOV.U32 R8, RZ, RZ, R16 ;  /* 0x000000ffff087224 */ /* 0x000fe200078e0010 */
[----:B-----5:R-:W2:Y:S01]  /*4180*/  S2R R24, SR_CTAID.Y ;  /* 0x0000000000187919 */ /* 0x020ea20000002600 */
[----:B------:R-:W-:-:S04]  /*4190*/  IMAD.MOV.U32 R9, RZ, RZ, R17 ;  /* 0x000000ffff097224 */ /* 0x000fc800078e0011 */
[----:B------:R-:W3:Y:S08]  /*41a0*/  LDC R21, c[0x0][0x144] ;  /* 0x00005100ff157b82 */ /* 0x000ef00000000800 */
[----:B------:R-:W4:Y:S08]  /*41b0*/  LDC R0, c[0x0][0x630] ;  /* 0x00018c00ff007b82 */ /* 0x000f300000000800 */
[----:B------:R-:W2:Y:S01]  /*41c0*/  LDC.64 R14, c[0x0][0x620] ;  /* 0x00018800ff0e7b82 */ /* 0x000ea20000000a00 */
[----:B-1----:R-:W-:-:S04]  /*41d0*/  ISETP.NE.U32.AND P0, PT, R10, RZ, PT ;  /* 0x000000ff0a00720c */ /* 0x002fc80003f05070 */
[----:B------:R-:W-:Y:S02]  /*41e0*/  ISETP.NE.AND.EX P0, PT, R11, RZ, PT, P0 ;  /* 0x000000ff0b00720c */ /* 0x000fe40003f05300 */
[----:B0-----:R-:W-:-:S05]  /*41f0*/  I2FP.F32.U32 R3, R12 ;  /* 0x0000000c00037245 */ /* 0x001fca0000201000 */
[----:B------:R-:W-:-:S04]  /*4200*/  FMUL R3, R3, UR4 ;  /* 0x0000000403037c20 */ /* 0x000fc80008400000 */
[----:B------:R0:W1:Y:S02]  /*4210*/  F2I.U32.TRUNC.NTZ R20, R3 ;  /* 0x0000000300147305 */ /* 0x000064000020f000 */
[----:B---34-:R-:W-:Y:S05]  /*4220*/  @!P0 BRA `(.L_x_93) ;  /* 0x0000000000288947 */ /* 0x018fea0003800000 */
[----:B0-----:R-:W0:Y:S02]  /*4230*/  LDC R3, c[0x0][0x634] ;  /* 0x00018d00ff037b82 */ /* 0x001e240000000800 */
        /* <DEDUP_REMOVED lines=9> */
.L_x_93:
[----:B------:R-:W3:Y:S01]  /*42d0*/  LDC.64 R28, c[0x0][0x640] ;  /* 0x00019000ff1c7b82 */ /* 0x000ee20000000a00 */
[-CC-:B------:R-:W-:Y:S01]  /*42e0*/  SHF.R.U64 R57, R8, R0.reuse, R9.reuse ;  /* 0x0000000008397219 */ /* 0x180fe20000001209 */
[----:B-1----:R-:W-:Y:S01]  /*42f0*/  IMAD.MOV R20, RZ, RZ, -R20 ;  /* 0x000000ffff147224 */ /* 0x002fe200078e0a14 */
[----:B------:R-:W-:Y:S01]  /*4300*/  SHF.R.U32.HI R0, RZ, R0, R9 ;  /* 0x00000000ff007219 */ /* 0x000fe20000011609 */
[----:B------:R-:W-:Y:S01]  /*4310*/  ULDC UR4, c[0x0][0x154] ;  /* 0x0000550000047ab9 */ /* 0x000fe20000000800 */
[----:B0-----:R-:W-:Y:S01]  /*4320*/  IADD3 R3, P0, RZ, -R57, RZ ;  /* 0x80000039ff037210 */ /* 0x001fe20007f1e0ff */
[----:B------:R-:W-:Y:S02]  /*4330*/  IMAD R21, R21, R20, R12 ;  /* 0x0000001415157224 */ /* 0x000fe400078e020c */
[----:B------:R-:W0:Y:S01]  /*4340*/  LDC R6, c[0x0][0x618] ;  /* 0x00018600ff067b82 */ /* 0x000e220000000800 */
[----:B------:R-:W-:Y:S02]  /*4350*/  IMAD.MOV.U32 R7, RZ, RZ, 0x1 ;  /* 0x00000001ff077424 */ /* 0x000fe400078e00ff */
[----:B------:R-:W-:-:S04]  /*4360*/  IMAD.X R5, RZ, RZ, ~R0, P0 ;  /* 0x000000ffff057224 */ /* 0x000fc800000e0e00 */
[-C--:B--2---:R-:W-:Y:S01]  /*4370*/  IMAD R0, R5, R14.reuse, RZ ;  /* 0x0000000e05007224 */ /* 0x084fe200078e02ff */
[----:B------:R-:W1:Y:S01]  /*4380*/  LDC R8, c[0x0][0x608] ;  /* 0x00018200ff087b82 */ /* 0x000e620000000800 */
[----:B------:R-:W-:-:S04]  /*4390*/  IMAD.WIDE.U32 R4, R3, R14, R16 ;  /* 0x0000000e03047225 */ /* 0x000fc800078e0010 */
[----:B------:R-:W-:Y:S01]  /*43a0*/  IMAD R3, R3, R15, R0 ;  /* 0x0000000f03037224 */ /* 0x000fe200078e0200 */
[----:B------:R-:W-:Y:S02]  /*43b0*/  I2FP.F32.U32 R0, R24 ;  /* 0x0000001800007245 */ /* 0x000fe40000201000 */
[----:B------:R-:W2:Y:S01]  /*43c0*/  LDC R26, c[0x0][0x658] ;  /* 0x00019600ff1a7b82 */ /* 0x000ea20000000800 */
[----:B------:R-:W-:Y:S01]  /*43d0*/  IMAD.IADD R3, R5, 0x1, R3 ;  /* 0x0000000105037824 */ /* 0x000fe200078e0203 */
[----:B---3--:R-:W-:Y:S01]  /*43e0*/  ISETP.NE.U32.AND P0, PT, R28, RZ, PT ;  /* 0x000000ff1c00720c */ /* 0x008fe20003f05070 */
[----:B------:R-:W-:Y:S01]  /*43f0*/  FMUL R0, R0, UR4 ;  /* 0x0000000400007c20 */ /* 0x000fe20008400000 */
[----:B------:R-:W-:Y:S02]  /*4400*/  IMAD.MOV.U32 R5, RZ, RZ, -0x1 ;  /* 0xffffffffff057424 */ /* 0x000fe400078e00ff */
[----:B------:R-:W-:Y:S01]  /*4410*/  ISETP.NE.AND.EX P0, PT, R29, RZ, PT, P0 ;  /* 0x000000ff1d00720c */ /* 0x000fe20003f05300 */
[----:B------:R3:W4:Y:S01]  /*4420*/  F2I.U32.TRUNC.NTZ R13, R0 ;  /* 0x00000000000d7305 */ /* 0x000722000020f000 */
[----:B------:R-:W3:Y:S01]  /*4430*/  LDC R15, c[0x0][0x148] ;  /* 0x00005200ff0f7b82 */ /* 0x000ee20000000800 */
[----:B0-----:R-:W-:-:S02]  /*4440*/  SHF.R.U64 R12, R4, R6, R3 ;  /* 0x00000006040c7219 */ /* 0x001fc40000001203 */
[----:B------:R-:W-:-:S05]  /*4450*/  SHF.R.U32.HI R3, RZ, R6, R3 ;  /* 0x00000006ff037219 */ /* 0x000fca0000011603 */
[----:B------:R-:W0:Y:S01]  /*4460*/  LDC R20, c[0x0][0x600] ;  /* 0x00018000ff147b82 */ /* 0x000e220000000800 */
[-CC-:B-1----:R-:W-:Y:S02]  /*4470*/  SHF.R.U64 R10, R12, R8.reuse, R3.reuse ;  /* 0x000000080c0a7219 */ /* 0x182fe40000001203 */
[----:B------:R-:W-:-:S05]  /*4480*/  SHF.R.U32.HI R3, RZ, R8, R3 ;  /* 0x00000008ff037219 */ /* 0x000fca0000011603 */
[----:B------:R-:W1:Y:S01]  /*4490*/  LDC R27, c[0x0][0x648] ;  /* 0x00019200ff1b7b82 */ /* 0x000e620000000800 */
[-C--:B--2---:R-:W-:Y:S02]  /*44a0*/  SHF.L.U32 R4, R5, R26.reuse, RZ ;  /* 0x0000001a05047219 */ /* 0x084fe400000006ff */
[-CC-:B------:R-:W-:Y:S02]  /*44b0*/  SHF.R.U64 R14, R10, R26.reuse, R3.reuse ;  /* 0x0000001a0a0e7219 */ /* 0x180fe40000001203 */
[----:B------:R-:W-:Y:S02]  /*44c0*/  SHF.R.U32.HI R5, RZ, R26, R3 ;  /* 0x0000001aff057219 */ /* 0x000fe40000011603 */
[----:B------:R-:W-:Y:S01]  /*44d0*/  LOP3.LUT R25, RZ, R4, RZ, 0x33, !PT ;  /* 0x00000004ff197212 */ /* 0x000fe200078e33ff */
[----:B------:R-:W2:Y:S01]  /*44e0*/  LDC R30, c[0x0][0x638] ;  /* 0x00018e00ff1e7b82 */ /* 0x000ea20000000800 */
[----:B------:R-:W-:Y:S01]  /*44f0*/  SHF.L.U32 R26, R7, R26, RZ ;  /* 0x0000001a071a7219 */ /* 0x000fe200000006ff */
[----:B------:R-:W-:-:S06]  /*4500*/  IMAD.MOV.U32 R4, RZ, RZ, R14 ;  /* 0x000000ffff047224 */ /* 0x000fcc00078e000e */
[----:B------:R-:W0:Y:S01]  /*4510*/  LDC R31, c[0x0][0x610] ;  /* 0x00018400ff1f7b82 */ /* 0x000e220000000800 */
[----:B----4-:R-:W-:Y:S05]  /*4520*/  @!P0 BRA `(.L_x_94) ;  /* 0x0000000000288947 */ /* 0x010fea0003800000 */
[----:B------:R-:W4:Y:S02]  /*4530*/  LDC R3, c[0x0][0x64c] ;  /* 0x00019300ff037b82 */ /* 0x000f240000000800 */
[----:B----4-:R-:W-:-:S05]  /*4540*/  IADD3 R3, P0, R14, R3, RZ ;  /* 0x000000030e037210 */ /* 0x010fca0007f1e0ff */
        /* <DEDUP_REMOVED lines=8> */
.L_x_94:
[----:B------:R-:W-:Y:S01]  /*45d0*/  ISETP.NE.AND P0, PT, R2, 0x1, PT ;  /* 0x000000010200780c */ /* 0x000fe20003f05270 */
[----:B0-----:R-:W-:Y:S01]  /*45e0*/  VIADD R7, R20, 0xffffffff ;  /* 0xffffffff14077836 */ /* 0x001fe20000000000 */
[----:B-1-3--:R-:W-:Y:S01]  /*45f0*/  SHF.R.U64 R0, R4, R27, R5 ;  /* 0x0000001b04007219 */ /* 0x00afe20000001205 */
[----:B------:R-:W-:Y:S01]  /*4600*/  IMAD.MOV R13, RZ, RZ, -R13 ;  /* 0x000000ffff0d7224 */ /* 0x000fe200078e0a0d */
[----:B------:R-:W-:Y:S01]  /*4610*/  LOP3.LUT R5, R10, R25, RZ, 0xc0, !PT ;  /* 0x000000190a057212 */ /* 0x000fe200078ec0ff */
[----:B------:R-:W-:Y:S01]  /*4620*/  IMAD.MOV.U32 R4, RZ, RZ, 0x1 ;  /* 0x00000001ff047424 */ /* 0x000fe200078e00ff */
[----:B------:R-:W-:Y:S01]  /*4630*/  LOP3.LUT R12, R12, R7, RZ, 0xc0, !PT ;  /* 0x000000070c0c7212 */ /* 0x000fe200078ec0ff */
[----:B------:R-:W-:Y:S02]  /*4640*/  IMAD.MOV R3, RZ, RZ, -R0 ;  /* 0x000000ffff037224 */ /* 0x000fe400078e0a00 */
[----:B------:R-:W-:Y:S02]  /*4650*/  IMAD R0, R26, R0, R5 ;  /* 0x000000001a007224 */ /* 0x000fe400078e0205 */
[----:B--2---:R-:W-:-:S02]  /*4660*/  IMAD R3, R3, R30, R14 ;  /* 0x0000001e03037224 */ /* 0x004fc400078e020e */
[----:B------:R-:W-:Y:S02]  /*4670*/  @P0 IMAD R21, R15, R13, R24 ;  /* 0x0000000d0f150224 */ /* 0x000fe400078e0218 */
[----:B------:R-:W-:Y:S01]  /*4680*/  IMAD R5, R3, R20, R12 ;  /* 0x0000001403057224 */ /* 0x000fe200078e020c */
[----:B------:R-:W-:Y:S01]  /*4690*/  PRMT R3, R4, 0x7610, R3 ;  /* 0x0000761004037816 */ /* 0x000fe20000000003 */
[----:B------:R-:W-:-:S05]  /*46a0*/  IMAD R0, R0, R31, R21 ;  /* 0x0000001f00007224 */ /* 0x000fca00078e0215 */
[----:B------:R-:W-:Y:S02]  /*46b0*/  SEL R59, R5, R0, !P0 ;  /* 0x00000000053b7207 */ /* 0x000fe40004000000 */
[----:B------:R-:W-:-:S07]  /*46c0*/  SEL R0, R0, R5, !P0 ;  /* 0x0000000500007207 */ /* 0x000fce0004000000 */
.L_x_92:
[----:B------:R-:W-:Y:S01]  /*46d0*/  LOP3.LUT P0, RZ, R3, 0xff, RZ, 0xc0, !PT ;  /* 0x000000ff03ff7812 */ /* 0x000fe2000780c0ff */
[----:B------:R-:W-:-:S12]  /*46e0*/  IMAD.MOV.U32 R58, RZ, RZ, R0 ;  /* 0x000000ffff3a7224 */ /* 0x000fd800078e0000 */
[----:B------:R-:W-:Y:S05]  /*46f0*/  @P0 BRA `(.L_x_95) ;  /* 0xffffffc800400947 */ /* 0x000fea000383ffff */
[----:B------:R-:W-:Y:S05]  /*4700*/  EXIT ;  /* 0x000000000000794d */ /* 0x000fea0003800000 */
.L_x_4:
[----:B0-----:R-:W-:Y:S01]  /*4710*/  ULDC.64 UR4, c[0x0][0x650] ;  /* 0x0001940000047ab9 */ /* 0x001fe20000000a00 */
        /* <DEDUP_REMOVED lines=25> */
.L_x_97:
[--C-:B------:R-:W-:Y:S01]  /*48b0*/  SHF.R.U64 R12, R10, R14, R11.reuse ;  /* 0x0000000e0a0c7219 */ /* 0x100fe2000000120b */
[----:B------:R-:W0:Y:S01]  /*48c0*/  LDC R22, c[0x0][0x618] ;  /* 0x00018600ff167b82 */ /* 0x000e220000000800 */
[----:B------:R-:W-:Y:S01]  /*48d0*/  I2FP.F32.U32 R6, R4 ;  /* 0x0000000400067245 */ /* 0x000fe20000201000 */
[----:B------:R-:W-:Y:S01]  /*48e0*/  ULDC UR4, c[0x0][0x150] ;  /* 0x0000540000047ab9 */ /* 0x000fe20000000800 */
[----:B------:R-:W-:Y:S02]  /*48f0*/  SHF.R.U32.HI R5, RZ, R14, R11 ;  /* 0x0000000eff057219 */ /* 0x000fe4000001160b */
[----:B------:R-:W-:Y:S01]  /*4900*/  IADD3 R9, P0, RZ, -R12, RZ ;  /* 0x8000000cff097210 */ /* 0x000fe20007f1e0ff */
[----:B------:R-:W-:Y:S01]  /*4910*/  FMUL R11, R6, UR4 ;  /* 0x00000004060b7c20 */ /* 0x000fe20008400000 */
[----:B------:R-:W-:Y:S01]  /*4920*/  ULDC UR4, c[0x0][0x154] ;  /* 0x0000550000047ab9 */ /* 0x000fe20000000800 */
[----:B------:R-:W1:Y:S02]  /*4930*/  LDC.64 R24, c[0x0][0x640] ;  /* 0x00019000ff187b82 */ /* 0x000e640000000a00 */
[----:B------:R-:W-:-:S02]  /*4940*/  IMAD.X R5, RZ, RZ, ~R5, P0 ;  /* 0x000000ffff057224 */ /* 0x000fc400000e0e05 */
[----:B------:R-:W2:Y:S01]  /*4950*/  F2I.U32.TRUNC.NTZ R11, R11 ;  /* 0x0000000b000b7305 */ /* 0x000ea2000020f000 */
[----:B------:R-:W-:-:S03]  /*4960*/  IMAD.WIDE.U32 R6, R9, R20, R16 ;  /* 0x0000001409067225 */ /* 0x000fc600078e0010 */
[----:B------:R-:W3:Y:S01]  /*4970*/  LDC R13, c[0x0][0x144] ;  /* 0x00005100ff0d7b82 */ /* 0x000ee20000000800 */
[----:B------:R-:W-:-:S04]  /*4980*/  IMAD R8, R5, R20, RZ ;  /* 0x0000001405087224 */ /* 0x000fc800078e02ff */
[----:B------:R-:W-:Y:S02]  /*4990*/  IMAD R5, R9, R21, R8 ;  /* 0x0000001509057224 */ /* 0x000fe400078e0208 */
[----:B------:R-:W-:Y:S01]  /*49a0*/  IMAD.MOV.U32 R8, RZ, RZ, -0x1 ;  /* 0xffffffffff087424 */ /* 0x000fe200078e00ff */
[----:B------:R-:W4:Y:S01]  /*49b0*/  LDC R14, c[0x0][0x608] ;  /* 0x00018200ff0e7b82 */ /* 0x000f220000000800 */
[----:B------:R-:W-:Y:S01]  /*49c0*/  IMAD.IADD R5, R7, 0x1, R5 ;  /* 0x0000000107057824 */ /* 0x000fe200078e0205 */
[----:B------:R-:W-:-:S04]  /*49d0*/  I2FP.F32.U32 R7, R3 ;  /* 0x0000000300077245 */ /* 0x000fc80000201000 */
[-C--:B0-----:R-:W-:Y:S01]  /*49e0*/  SHF.R.U64 R10, R6, R22.reuse, R5 ;  /* 0x00000016060a7219 */ /* 0x081fe20000001205 */
[----:B--2---:R-:W-:Y:S01]  /*49f0*/  IMAD.MOV R6, RZ, RZ, -R11 ;  /* 0x000000ffff067224 */ /* 0x004fe200078e0a0b */
[----:B------:R-:W0:Y:S01]  /*4a00*/  LDC R9, c[0x0][0x658] ;  /* 0x00019600ff097b82 */ /* 0x000e220000000800 */
[----:B-1----:R-:W-:Y:S01]  /*4a10*/  ISETP.NE.U32.AND P0, PT, R24, RZ, PT ;  /* 0x000000ff1800720c */ /* 0x002fe20003f05070 */
[----:B------:R-:W-:Y:S01]  /*4a20*/  FMUL R7, R7, UR4 ;  /* 0x0000000407077c20 */ /* 0x000fe20008400000 */
[----:B------:R-:W-:Y:S02]  /*4a30*/  SHF.R.U32.HI R5, RZ, R22, R5 ;  /* 0x00000016ff057219 */ /* 0x000fe40000011605 */
[----:B------:R-:W-:-:S03]  /*4a40*/  ISETP.NE.AND.EX P0, PT, R25, RZ, PT, P0 ;  /* 0x000000ff1900720c */ /* 0x000fc60003f05300 */
[----:B------:R-:W1:Y:S01]  /*4a50*/  LDC R20, c[0x0][0x148] ;  /* 0x00005200ff147b82 */ /* 0x000e620000000800 */
[----:B---3--:R-:W-:Y:S02]  /*4a60*/  IMAD R23, R13, R6, R4 ;  /* 0x000000060d177224 */ /* 0x008fe400078e0204 */
[----:B------:R-:W-:-:S05]  /*4a70*/  IMAD.MOV.U32 R6, RZ, RZ, 0x1 ;  /* 0x00000001ff067424 */ /* 0x000fca00078e00ff */
[----:B------:R-:W2:Y:S01]  /*4a80*/  LDC R21, c[0x0][0x600] ;  /* 0x00018000ff157b82 */ /* 0x000ea20000000800 */
[-CC-:B----4-:R-:W-:Y:S02]  /*4a90*/  SHF.R.U64 R13, R10, R14.reuse, R5.reuse ;  /* 0x0000000e0a0d7219 */ /* 0x190fe40000001205 */
[----:B------:R-:W-:Y:S02]  /*4aa0*/  SHF.R.U32.HI R4, RZ, R14, R5 ;  /* 0x0000000eff047219 */ /* 0x000fe40000011605 */
[----:B------:R3:W4:Y:S03]  /*4ab0*/  F2I.U32.TRUNC.NTZ R14, R7 ;  /* 0x00000007000e7305 */ /* 0x000726000020f000 */
[----:B------:R-:W1:Y:S01]  /*4ac0*/  LDC R26, c[0x0][0x648] ;  /* 0x00019200ff1a7b82 */ /* 0x000e620000000800 */
[-C--:B0-----:R-:W-:Y:S02]  /*4ad0*/  SHF.R.U64 R15, R13, R9.reuse, R4 ;  /* 0x000000090d0f7219 */ /* 0x081fe40000001204 */
[----:B------:R-:W-:-:S02]  /*4ae0*/  SHF.L.U32 R8, R8, R9, RZ ;  /* 0x0000000908087219 */ /* 0x000fc400000006ff */
[-C--:B------:R-:W-:Y:S01]  /*4af0*/  SHF.R.U32.HI R5, RZ, R9.reuse, R4 ;  /* 0x00000009ff057219 */ /* 0x080fe20000011604 */
[----:B------:R-:W-:Y:S01]  /*4b00*/  IMAD.MOV.U32 R4, RZ, RZ, R15 ;  /* 0x000000ffff047224 */ /* 0x000fe200078e000f */
[----:B------:R-:W-:Y:S01]  /*4b10*/  SHF.L.U32 R22, R6, R9, RZ ;  /* 0x0000000906167219 */ /* 0x000fe200000006ff */
[----:B------:R-:W0:Y:S01]  /*4b20*/  LDC R27, c[0x0][0x638] ;  /* 0x00018e00ff1b7b82 */ /* 0x000e220000000800 */
[----:B------:R-:W-:-:S07]  /*4b30*/  LOP3.LUT R28, RZ, R8, RZ, 0x33, !PT ;  /* 0x00000008ff1c7212 */ /* 0x000fce00078e33ff */
        /* <DEDUP_REMOVED lines=12> */
.L_x_98:
[----:B------:R-:W-:Y:S01]  /*4c00*/  ISETP.NE.AND P0, PT, R2, 0x1, PT ;  /* 0x000000010200780c */ /* 0x000fe20003f05270 */
[----:B--2---:R-:W-:Y:S01]  /*4c10*/  VIADD R7, R21, 0xffffffff ;  /* 0xffffffff15077836 */ /* 0x004fe20000000000 */
[----:B-1----:R-:W-:Y:S01]  /*4c20*/  SHF.R.U64 R5, R4, R26, R5 ;  /* 0x0000001a04057219 */ /* 0x002fe20000001205 */
[----:B------:R-:W-:Y:S01]  /*4c30*/  IMAD.MOV R14, RZ, RZ, -R14 ;  /* 0x000000ffff0e7224 */ /* 0x000fe200078e0a0e */
[----:B------:R-:W-:Y:S01]  /*4c40*/  LOP3.LUT R4, R13, R28, RZ, 0xc0, !PT ;  /* 0x0000001c0d047212 */ /* 0x000fe200078ec0ff */
[----:B------:R-:W-:Y:S01]  /*4c50*/  IMAD.MOV.U32 R8, RZ, RZ, R12 ;  /* 0x000000ffff087224 */ /* 0x000fe200078e000c */
[----:B------:R-:W-:Y:S01]  /*4c60*/  LOP3.LUT R10, R10, R7, RZ, 0xc0, !PT ;  /* 0x000000070a0a7212 */ /* 0x000fe200078ec0ff */
[----:B------:R-:W-:Y:S02]  /*4c70*/  IMAD.MOV R6, RZ, RZ, -R5 ;  /* 0x000000ffff067224 */ /* 0x000fe400078e0a05 */
[----:B------:R-:W-:-:S04]  /*4c80*/  IMAD R4, R22, R5, R4 ;  /* 0x0000000516047224 */ /* 0x000fc800078e0204 */
[----:B------:R-:W-:Y:S02]  /*4c90*/  @P0 IMAD R23, R20, R14, R3 ;  /* 0x0000000e14170224 */ /* 0x000fe400078e0203 */
[----:B0-----:R-:W-:Y:S02]  /*4ca0*/  IMAD R3, R6, R27, R15 ;  /* 0x0000001b06037224 */ /* 0x001fe400078e020f */
[----:B------:R-:W-:Y:S02]  /*4cb0*/  IMAD R7, R4, R29, R23 ;  /* 0x0000001d04077224 */ /* 0x000fe400078e0217 */
[----:B------:R-:W-:Y:S02]  /*4cc0*/  IMAD R4, R3, R21, R10 ;  /* 0x0000001503047224 */ /* 0x000fe400078e020a */
[----:B------:R-:W-:-:S03]  /*4cd0*/  IMAD.MOV.U32 R6, RZ, RZ, 0x1 ;  /* 0x00000001ff067424 */ /* 0x000fc600078e00ff */
[----:B------:R-:W-:Y:S02]  /*4ce0*/  SEL R9, R4, R7, !P0 ;  /* 0x0000000704097207 */ /* 0x000fe40004000000 */
[----:B------:R-:W-:-:S07]  /*4cf0*/  SEL R7, R7, R4, !P0 ;  /* 0x0000000407077207 */ /* 0x000fce0004000000 */
.L_x_96:
[----:B------:R-:W-:-:S08]  /*4d00*/  NOP ;  /* 0x0000000000007918 */ /* 0x000fd00000000000 */
[----:B------:R-:W0:-:S00]  /*4d10*/  USETMAXREG.DEALLOC.CTAPOOL 0x28 ;  /* 0x00000028000079c8 */ /* 0x000e0000080e0500 */
[----:B0-----:R-:W-:-:S13]  /*4d20*/  ISETP.NE.AND P0, PT, R0, RZ, PT ;  /* 0x000000ff0000720c */ /* 0x001fda0003f05270 */
[----:B------:R-:W-:Y:S05]  /*4d30*/  @P0 EXIT ;  /* 0x000000000000094d */ /* 0x000fea0003800000 */
[----:B------:R-:W-:Y:S01]  /*4d40*/  LOP3.LUT P0, RZ, R6, 0xff, RZ, 0xc0, !PT ;  /* 0x000000ff06ff7812 */ /* 0x000fe2000780c0ff */
[----:B------:R-:W-:Y:S02]  /*4d50*/  IMAD.MOV.U32 R0, RZ, RZ, 0x1 ;  /* 0x00000001ff007424 */ /* 0x000fe400078e00ff */
[----:B------:R-:W-:-:S10]  /*4d60*/  IMAD.MOV.U32 R12, RZ, RZ, RZ ;  /* 0x000000ffff0c7224 */ /* 0x000fd400078e00ff */
[----:B------:R-:W-:Y:S05]  /*4d70*/  @!P0 BRA `(.L_x_99) ;  /* 0x0000000c00308947 */ /* 0x000fea0003800000 */
[----:B------:R-:W0:Y:S01]  /*4d80*/  LDC R0, c[0x0][0x28c] ;  /* 0x0000a300ff007b82 */ /* 0x000e220000000800 */
[----:B------:R-:W-:Y:S01]  /*4d90*/  ULDC UR5, c[0x0][0x600] ;  /* 0x0001800000057ab9 */ /* 0x000fe20000000800 */
[----:B------:R-:W-:Y:S01]  /*4da0*/  ULDC UR4, c[0x0][0xc] ;  /* 0x0000030000047ab9 */ /* 0x000fe20000000800 */
[----:B------:R-:W-:Y:S01]  /*4db0*/  UIADD3 UR16, UR5, -0x1, URZ ;  /* 0xffffffff05107890 */ /* 0x000fe2000fffe03f */
[C---:B------:R-:W-:Y:S01]  /*4dc0*/  LOP3.LUT P2, RZ, R18.reuse, 0x7f, RZ, 0xc0, !PT ;  /* 0x0000007f12ff7812 */ /* 0x040fe2000784c0ff */
[----:B------:R-:W-:Y:S01]  /*4dd0*/  ULDC UR6, c[0x0][0x658] ;  /* 0x0001960000067ab9 */ /* 0x000fe20000000800 */
[----:B------:R-:W-:Y:S01]  /*4de0*/  ULDC UR5, c[0x0][0x10] ;  /* 0x0000040000057ab9 */ /* 0x000fe20000000800 */
[----:B------:R-:W-:Y:S01]  /*4df0*/  UMOV UR7, 0xffffffff ;  /* 0xffffffff00077882 */ /* 0x000fe20000000000 */
[----:B------:R-:W-:Y:S01]  /*4e00*/  UMOV UR8, 0x1 ;  /* 0x0000000100087882 */ /* 0x000fe20000000000 */
[----:B------:R-:W-:Y:S01]  /*4e10*/  UIMAD.WIDE.U32 UR4, UR4, UR5, URZ ;  /* 0x00000005040472a5 */ /* 0x000fe2000f8e003f */
[----:B------:R-:W-:Y:S01]  /*4e20*/  LOP3.LUT P0, RZ, R18, 0x1f, RZ, 0xc0, !PT ;  /* 0x0000001f12ff7812 */ /* 0x000fe2000780c0ff */
[----:B------:R-:W-:Y:S01]  /*4e30*/  USHF.L.U32 UR7, UR7, UR6, URZ ;  /* 0x0000000607077299 */ /* 0x000fe2000800063f */
[----:B------:R-:W-:Y:S01]  /*4e40*/  BSSY B0, `(.L_x_99) ;  /* 0x00000bf000007945 */ /* 0x000fe20003800000 */
[----:B------:R-:W-:Y:S01]  /*4e50*/  USHF.L.U32 UR18, UR8, UR6, URZ ;  /* 0x0000000608127299 */ /* 0x000fe2000800063f */
[----:B------:R-:W-:Y:S01]  /*4e60*/  IMAD.MOV.U32 R13, RZ, RZ, 0x1 ;  /* 0x00000001ff0d7424 */ /* 0x000fe200078e00ff */
[----:B------:R-:W-:Y:S01]  /*4e70*/  LOP3.LUT R11, R19, 0x2, RZ, 0xfc, !PT ;  /* 0x00000002130b7812 */ /* 0x000fe200078efcff */
[----:B------:R-:W-:Y:S01]  /*4e80*/  ULDC UR6, c[0x0][0x14] ;  /* 0x0000050000067ab9 */ /* 0x000fe20000000800 */
[----:B------:R-:W-:Y:S01]  /*4e90*/  PLOP3.LUT P0, PT, P0, P2, PT, 0x8a, 0x0 ;  /* 0x000000000000781c */ /* 0x000fe20000705172 */
[----:B------:R-:W-:Y:S01]  /*4ea0*/  UIMAD.WIDE.U32 UR20, UR4, UR6, URZ ;  /* 0x00000006041472a5 */ /* 0x000fe2000f8e003f */
[----:B------:R-:W-:Y:S01]  /*4eb0*/  IMAD.MOV.U32 R12, RZ, RZ, RZ ;  /* 0x000000ffff0c7224 */ /* 0x000fe200078e00ff */
[----:B------:R-:W-:-:S02]  /*4ec0*/  UIMAD UR13, UR5, UR6, URZ ;  /* 0x00000006050d72a4 */ /* 0x000fc4000f8e023f */
[----:B------:R-:W-:Y:S01]  /*4ed0*/  ULOP3.LUT UR17, URZ, UR7, URZ, 0x33, !UPT ;  /* 0x000000073f117292 */ /* 0x000fe2000f8e333f */
[----:B0-----:R-:W-:Y:S01]  /*4ee0*/  VIADD R0, R0, 0x3f ;  /* 0x0000003f00007836 */ /* 0x001fe20000000000 */
[----:B------:R-:W-:Y:S01]  /*4ef0*/  UIADD3 UR13, UR21, UR13, URZ ;  /* 0x0000000d150d7290 */ /* 0x000fe2000fffe03f */
[----:B------:R-:W-:-:S03]  /*4f00*/  ULDC.64 UR22, c[0x0][0x198] ;  /* 0x0000660000167ab9 */ /* 0x000fc60000000a00 */
[----:B------:R-:W-:-:S04]  /*4f10*/  SHF.R.S32.HI R3, RZ, 0x1f, R0 ;  /* 0x0000001fff037819 */ /* 0x000fc80000011400 */
[----:B------:R-:W-:Y:S01]  /*4f20*/  LEA.HI R3, R3, R0, RZ, 0x6 ;  /* 0x0000000003037211 */ /* 0x000fe200078f30ff */
[----:B------:R-:W-:-:S03]  /*4f30*/  IMAD.MOV.U32 R0, RZ, RZ, 0x1 ;  /* 0x00000001ff007424 */ /* 0x000fc600078e00ff */
[----:B------:R-:W-:-:S05]  /*4f40*/  SHF.R.S32.HI R3, RZ, 0x6, R3 ;  /* 0x00000006ff037819 */ /* 0x000fca0000011403 */
[----:B------:R-:W-:-:S07]  /*4f50*/  VIADD R10, R3, 0x1 ;  /* 0x00000001030a7836 */ /* 0x000fce0000000000 */
.L_x_111:
[----:B------:R-:W-:-:S03]  /*4f60*/  UMOV UR4, 0xffffffff ;  /* 0xffffffff00047882 */ /* 0x000fc60000000000 */
[----:B------:R-:W-:Y:S05]  /*4f70*/  BRA.DIV UR4, `(.L_x_100) ;  /* 0x0000001204507947 */ /* 0x000fea000b800000 */
[----:B------:R-:W-:-:S13]  /*4f80*/  ELECT P6, URZ, PT ;  /* 0x00000000003f782f */ /* 0x000fda00038c0000 */
.L_x_127:
[----:B------:R-:W0:Y:S01]  /*4f90*/  LDC R4, c[0x0][0x28c] ;  /* 0x0000a300ff047b82 */ /* 0x000e220000000800 */
[----:B------:R-:W-:Y:S01]  /*4fa0*/  BSSY B1, `(.L_x_101) ;  /* 0x0000037000017945 */ /* 0x000fe20003800000 */
[----:B0-----:R-:W-:-:S13]  /*4fb0*/  ISETP.LT.OR P6, PT, R4, 0x1, !P6 ;  /* 0x000000010400780c */ /* 0x001fda00077c1670 */
[----:B------:R-:W-:Y:S05]  /*4fc0*/  @P6 BRA `(.L_x_102) ;  /* 0x0000000000d06947 */ /* 0x000fea0003800000 */
[----:B------:R-:W-:Y:S02]  /*4fd0*/  IMAD.SHL.U32 R15, R9, 0x40, RZ ;  /* 0x00000040090f7824 */ /* 0x000fe400078e00ff */
[----:B------:R-:W-:Y:S02]  /*4fe0*/  IMAD.SHL.U32 R18, R7, 0x80, RZ ;  /* 0x0000008007127824 */ /* 0x000fe400078e00ff */
[----:B------:R-:W-:Y:S02]  /*4ff0*/  IMAD.MOV.U32 R20, RZ, RZ, RZ ;  /* 0x000000ffff147224 */ /* 0x000fe400078e00ff */
[----:B------:R-:W-:Y:S02]  /*5000*/  IMAD.MOV.U32 R4, RZ, RZ, R10 ;  /* 0x000000ffff047224 */ /* 0x000fe400078e000a */
[----:B------:R-:W-:Y:S02]  /*5010*/  IMAD.MOV.U32 R5, RZ, RZ, R0 ;  /* 0x000000ffff057224 */ /* 0x000fe400078e0000 */
[----:B------:R-:W-:-:S07]  /*5020*/  IMAD.MOV.U32 R6, RZ, RZ, R12 ;  /* 0x000000ffff067224 */ /* 0x000fce00078e000c */
.L_x_106:
[----:B------:R-:W0:Y:S01]  /*5030*/  S2R R14, SR_CgaCtaId ;  /* 0x00000000000e7919 */ /* 0x000e220000008800 */
[----:B------:R-:W-:Y:S01]  /*5040*/  MOV R7, 0x400 ;  /* 0x0000040000077802 */ /* 0x000fe20000000f00 */
[----:B------:R-:W1:Y:S03]  /*5050*/  @!P2 LDC R9, c[0x0][0x500] ;  /* 0x00014000ff09ab82 */ /* 0x000e660000000800 */
[----:B0-----:R-:W-:Y:S02]  /*5060*/  LEA R21, R14, R7, 0x18 ;  /* 0x000000070e157211 */ /* 0x001fe400078ec0ff */
[----:B------:R-:W-:-:S03]  /*5070*/  SHF.L.U32 R7, R5, 0x1f, RZ ;  /* 0x0000001f05077819 */ /* 0x000fc600000006ff */
[----:B------:R-:W-:-:S04]  /*5080*/  IMAD R14, R6, 0x8, R21 ;  /* 0x00000008060e7824 */ /* 0x000fc800078e0215 */
[----:B------:R-:W0:Y:S02]  /*5090*/  SYNCS.PHASECHK.TRANS64.TRYWAIT P1, [R14+URZ+0x48], R7 ;  /* 0x000048070e0075a7 */ /* 0x000e24000802017f */
[----:B01----:R-:W-:Y:S05]  /*50a0*/  @!P1 BRA `(.L_x_103) ;  /* 0x0000001000249947 */ /* 0x003fea0003800000 */
.L_x_128:
[----:B0-----:R-:W-:Y:S01]  /*50b0*/  PRMT R7, R11, 0x9910, RZ ;  /* 0x000099100b077816 */ /* 0x001fe200000000ff */
[----:B------:R0:W-:Y:S03]  /*50c0*/  @!P2 SYNCS.ARRIVE.TRANS64 RZ, [R14+URZ], R9 ;  /* 0x000000090effa9a7 */ /* 0x0001e6000800003f */
[----:B------:R-:W-:-:S13]  /*50d0*/  ISETP.NE.AND P1, PT, R7, 0x2, PT ;  /* 0x000000020700780c */ /* 0x000fda0003f25270 */
[----:B0-----:R-:W-:Y:S05]  /*50e0*/  @P1 BRA `(.L_x_104) ;  /* 0x0000000000041947 */ /* 0x001fea0003800000 */
[----:B------:R-:W-:Y:S01]  /*50f0*/  BPT.TRAP 0x1 ;  /* 0x000000040000795c */ /* 0x000fe20000300000 */
.L_x_104:
[----:B------:R-:W-:Y:S05]  /*5100*/  @P0 BRA `(.L_x_105) ;  /* 0x0000000000040947 */ /* 0x000fea0003800000 */
[----:B------:R-:W-:Y:S01]  /*5110*/  BPT.TRAP 0x1 ;  /* 0x000000040000795c */ /* 0x000fe20000300000 */
.L_x_105:
[--C-:B------:R-:W-:Y:S01]  /*5120*/  IMAD R7, R6, 0x4000, R21.reuse ;  /* 0x0000400006077824 */ /* 0x100fe200078e0215 */
[----:B------:R-:W-:Y:S01]  /*5130*/  R2UR UR9, R14 ;  /* 0x000000000e0972ca */ /* 0x000fe200000e0000 */
[----:B------:R-:W-:Y:S01]  /*5140*/  IMAD R21, R6, 0x2000, R21 ;  /* 0x0000200006157824 */ /* 0x000fe200078e0215 */
[----:B------:R-:W-:Y:S01]  /*5150*/  UIADD3 UR4, UP0, UR22, 0xf0, URZ ;  /* 0x000000f016047890 */ /* 0x000fe2000ff1e03f */
[----:B------:R-:W-:Y:S01]  /*5160*/  VIADD R4, R4, 0xffffffff ;  /* 0xffffffff04047836 */ /* 0x000fe20000000000 */
[----:B------:R-:W-:Y:S01]  /*5170*/  R2UR UR5, R7 ;  /* 0x00000000070572ca */ /* 0x000fe200000e0000 */
[----:B------:R-:W-:Y:S01]  /*5180*/  UIADD3 UR24, UP1, UR22, 0x1f0, URZ ;  /* 0x000001f016187890 */ /* 0x000fe2000ff3e03f */
[----:B------:R-:W-:Y:S01]  /*5190*/  R2UR UR8, R21 ;  /* 0x00000000150872ca */ /* 0x000fe200000e0000 */
[----:B------:R-:W-:Y:S01]  /*51a0*/  VIADD R6, R6, 0x1 ;  /* 0x0000000106067836 */ /* 0x000fe20000000000 */
[----:B------:R-:W-:Y:S01]  /*51b0*/  R2UR UR11, R18 ;  /* 0x00000000120b72ca */ /* 0x000fe200000e0000 */
[----:B------:R-:W-:Y:S01]  /*51c0*/  UIADD3.X UR25, URZ, UR23, URZ, UP1, !UPT ;  /* 0x000000173f197290 */ /* 0x000fe20008ffe43f */
[----:B------:R-:W-:Y:S01]  /*51d0*/  R2UR UR10, R20 ;  /* 0x00000000140a72ca */ /* 0x000fe200000e0000 */
[----:B------:R-:W-:Y:S01]  /*51e0*/  UMOV UR6, 0x0 ;  /* 0x0000000000067882 */ /* 0x000fe20000000000 */
[----:B------:R-:W-:Y:S01]  /*51f0*/  R2UR UR12, R8 ;  /* 0x00000000080c72ca */ /* 0x000fe200000e0000 */
[----:B------:R-:W-:Y:S01]  /*5200*/  UMOV UR7, 0x10000000 ;  /* 0x1000000000077882 */ /* 0x000fe20000000000 */
[----:B------:R-:W-:Y:S01]  /*5210*/  R2UR UR19, R15 ;  /* 0x000000000f1372ca */ /* 0x000fe200000e0000 */
[----:B------:R-:W-:Y:S01]  /*5220*/  VIADD R20, R20, 0x40 ;  /* 0x0000004014147836 */ /* 0x000fe20000000000 */
[----:B------:R-:W-:Y:S01]  /*5230*/  ISETP.GT.AND P3, PT, R4, 0x1, PT ;  /* 0x000000010400780c */ /* 0x000fe20003f64270 */
[----:B------:R-:W-:Y:S01]  /*5240*/  UIADD3 UR14, UR5, 0x180, URZ ;  /* 0x00000180050e7890 */ /* 0x000fe2000fffe03f */
[----:B------:R-:W-:Y:S01]  /*5250*/  ISETP.NE.AND P1, PT, R6, 0x9, PT ;  /* 0x000000090600780c */ /* 0x000fe20003f25270 */
[----:B------:R-:W-:-:S02]  /*5260*/  UIADD3.X UR5, URZ, UR23, URZ, UP0, !UPT ;  /* 0x000000173f057290 */ /* 0x000fc400087fe43f */
[----:B------:R-:W-:Y:S01]  /*5270*/  UIADD3 UR15, UR8, 0x24180, URZ ;  /* 0x00024180080f7890 */ /* 0x000fe2000fffe03f */
[----:B------:R-:W-:Y:S02]  /*5280*/  SEL R14, RZ, 0x1, P1 ;  /* 0x00000001ff0e7807 */ /* 0x000fe40000800000 */
[----:B------:R-:W-:Y:S01]  /*5290*/  UMOV UR8, UR14 ;  /* 0x0000000e00087c82 */ /* 0x000fe20008000000 */
[----:B------:R-:W-:Y:S02]  /*52a0*/  SEL R6, R6, RZ, P1 ;  /* 0x000000ff06067207 */ /* 0x000fe40000800000 */
[----:B------:R-:W-:Y:S01]  /*52b0*/  LOP3.LUT R5, R5, R14, RZ, 0x3c, !PT ;  /* 0x0000000e05057212 */ /* 0x000fe200078e3cff */
[----:B------:R0:W-:Y:S02]  /*52c0*/  UTMALDG.3D [UR8], [UR4], desc[UR6] ;  /* 0x00000608040075b4 */ /* 0x0001e40008011000 */
[----:B0-----:R-:W-:Y:S01]  /*52d0*/  UMOV UR8, UR15 ;  /* 0x0000000f00087c82 */ /* 0x001fe20008000000 */
[----:B------:R-:W-:-:S02]  /*52e0*/  UMOV UR11, UR19 ;  /* 0x00000013000b7c82 */ /* 0x000fc40008000000 */
[----:B------:R0:W-:Y:S02]  /*52f0*/  UTMALDG.3D [UR8], [UR24], desc[UR6] ;  /* 0x00000608180075b4 */ /* 0x0001e40008011000 */
[----:B0-----:R-:W-:Y:S05]  /*5300*/  @P3 BRA `(.L_x_106) ;  /* 0xfffffffc00483947 */ /* 0x001fea000383ffff */
.L_x_102:
[----:B------:R-:W-:Y:S05]  /*5310*/  BSYNC B1 ;  /* 0x0000000000017941 */ /* 0x000fea0003800000 */
.L_x_101:
[----:B------:R-:W-:Y:S01]  /*5320*/  LOP3.LUT P3, RZ, R13, 0xff, RZ, 0xc0, !PT ;  /* 0x000000ff0dff7812 */ /* 0x000fe2000786c0ff */
[----:B------:R-:W-:Y:S01]  /*5330*/  IMAD.IADD R12, R3, 0x1, R12 ;  /* 0x00000001030c7824 */ /* 0x000fe200078e020c */
[----:B------:R-:W-:Y:S01]  /*5340*/  IADD3 R16, P4, R16, UR20, RZ ;  /* 0x0000001410107c10 */ /* 0x000fe2000ff9e0ff */
[----:B------:R-:W-:Y:S01]  /*5350*/  ULDC.64 UR4, c[0x0][0x650] ;  /* 0x0001940000047ab9 */ /* 0x000fe20000000a00 */
[----:B------:R-:W-:Y:S01]  /*5360*/  BSSY B1, `(.L_x_107) ;  /* 0x000006a000017945 */ /* 0x000fe20003800000 */
[----:B------:R-:W-:Y:S01]  /*5370*/  IMAD.MOV.U32 R9, RZ, RZ, -0x1 ;  /* 0xffffffffff097424 */ /* 0x000fe200078e00ff */
[----:B------:R-:W-:Y:S01]  /*5380*/  ISETP.GT.U32.AND P1, PT, R12, 0x8, PT ;  /* 0x000000080c00780c */ /* 0x000fe20003f24070 */
[----:B------:R-:W-:Y:S01]  /*5390*/  IMAD.MOV.U32 R8, RZ, RZ, -0x1 ;  /* 0xffffffffff087424 */ /* 0x000fe200078e00ff */
[----:B------:R-:W-:Y:S02]  /*53a0*/  IADD3.X R17, R17, UR13, RZ, P4, !PT ;  /* 0x0000000d11117c10 */ /* 0x000fe4000a7fe4ff */
[----:B------:R-:W-:-:S02]  /*53b0*/  ISETP.LT.U32.AND P1, PT, R3, 0x9, P1 ;  /* 0x000000090300780c */ /* 0x000fc40000f21070 */
[----:B------:R-:W-:Y:S01]  /*53c0*/  PRMT R13, RZ, 0x7610, R13 ;  /* 0x00007610ff0d7816 */ /* 0x000fe2000000000d */
[----:B------:R-:W0:Y:S01]  /*53d0*/  @P3 S2R R5, SR_CgaCtaId ;  /* 0x0000000000053919 */ /* 0x000e220000008800 */
[----:B------:R-:W-:-:S04]  /*53e0*/  @P3 MOV R4, 0x400 ;  /* 0x0000040000043802 */ /* 0x000fc80000000f00 */
[----:B0-----:R-:W-:Y:S01]  /*53f0*/  @P3 LEA R6, R5, R4, 0x18 ;  /* 0x0000000405063211 */ /* 0x001fe200078ec0ff */
[----:B------:R-:W-:-:S03]  /*5400*/  IMAD.WIDE.U32 R4, R12, 0x38e38e39, RZ ;  /* 0x38e38e390c047825 */ /* 0x000fc600078e00ff */
[----:B------:R0:W-:Y:S01]  /*5410*/  @P3 SYNCS.ARRIVE.TRANS64.A1T0 RZ, [R6+URZ+0xa8], RZ ;  /* 0x0000a8ff06ff39a7 */ /* 0x0001e2000810003f */
[----:B------:R-:W-:Y:S02]  /*5420*/  ISETP.GE.U32.AND P3, PT, R3, 0x9, PT ;  /* 0x000000090300780c */ /* 0x000fe40003f66070 */
[----:B------:R-:W-:Y:S02]  /*5430*/  SHF.R.U32.HI R7, RZ, 0x1, R5 ;  /* 0x00000001ff077819 */ /* 0x000fe40000011605 */
[----:B------:R-:W-:Y:S02]  /*5440*/  SEL R5, RZ, 0x1, !P1 ;  /* 0x00000001ff057807 */ /* 0x000fe40004800000 */
[----:B------:R-:W-:Y:S01]  /*5450*/  ISETP.GE.U32.AND P1, PT, R16, UR4, PT ;  /* 0x0000000410007c0c */ /* 0x000fe2000bf26070 */
[----:B------:R-:W-:Y:S01]  /*5460*/  IMAD R12, R7, -0x9, R12 ;  /* 0xfffffff7070c7824 */ /* 0x000fe200078e020c */
[----:B------:R-:W-:Y:S02]  /*5470*/  LOP3.LUT R0, R0, R5, RZ, 0x3c, !PT ;  /* 0x0000000500007212 */ /* 0x000fe400078e3cff */
[----:B------:R-:W-:-:S02]  /*5480*/  ISETP.GE.U32.AND.EX P1, PT, R17, UR5, PT, P1 ;  /* 0x0000000511007c0c */ /* 0x000fc4000bf26110 */
[----:B------:R-:W-:Y:S02]  /*5490*/  PRMT R4, RZ, 0x7610, R4 ;  /* 0x00007610ff047816 */ /* 0x000fe40000000004 */
[----:B------:R-:W-:Y:S01]  /*54a0*/  @P3 LOP3.LUT R0, R0, 0x1, R7, 0x78, !PT ;  /* 0x0000000100003812 */ /* 0x000fe200078e7807 */
[----:B------:R-:W-:-:S08]  /*54b0*/  IMAD.MOV.U32 R7, RZ, RZ, -0x1 ;  /* 0xffffffffff077424 */ /* 0x000fd000078e00ff */
[----:B0-----:R-:W-:Y:S05]  /*54c0*/  @P1 BRA `(.L_x_108) ;  /* 0x00000004004c1947 */ /* 0x001fea0003800000 */
[----:B------:R-:W-:Y:S01]  /*54d0*/  ULDC.64 UR4, c[0x0][0x628] ;  /* 0x00018a0000047ab9 */ /* 0x000fe20000000a00 */
[----:B------:R-:W0:Y:S01]  /*54e0*/  S2R R15, SR_CTAID.X ;  /* 0x00000000000f7919 */ /* 0x000e220000002500 */
[----:B------:R-:W-:Y:S01]  /*54f0*/  ISETP.NE.U32.AND P1, PT, RZ, UR4, PT ;  /* 0x00000004ff007c0c */ /* 0x000fe2000bf25070 */
[----:B------:R-:W-:Y:S01]  /*5500*/  ULDC UR7, c[0x0][0x630] ;  /* 0x00018c0000077ab9 */ /* 0x000fe20000000800 */
[----:B------:R-:W-:Y:S01]  /*5510*/  IMAD.MOV.U32 R4, RZ, RZ, R16 ;  /* 0x000000ffff047224 */ /* 0x000fe200078e0010 */
[----:B------:R-:W1:Y:S01]  /*5520*/  S2R R14, SR_CTAID.Y ;  /* 0x00000000000e7919 */ /* 0x000e620000002600 */
[----:B------:R-:W-:Y:S01]  /*5530*/  ISETP.NE.AND.EX P1, PT, RZ, UR5, PT, P1 ;  /* 0x00000005ff007c0c */ /* 0x000fe2000bf25310 */
[----:B------:R-:W-:-:S12]  /*5540*/  IMAD.MOV.U32 R5, RZ, RZ, R17 ;  /* 0x000000ffff057224 */ /* 0x000fd800078e0011 */
[----:B------:R-:W-:Y:S05]  /*5550*/  @!P1 BRA `(.L_x_109) ;  /* 0x0000000000289947 */ /* 0x000fea0003800000 */
[----:B------:R-:W-:Y:S02]  /*5560*/  ULDC UR6, c[0x0][0x634] ;  /* 0x00018d0000067ab9 */ /* 0x000fe40000000800 */
[----:B------:R-:W-:-:S05]  /*5570*/  IADD3 R9, P1, R16, UR6, RZ ;  /* 0x0000000610097c10 */ /* 0x000fca000ff3e0ff */
[----:B------:R-:W-:-:S04]  /*5580*/  IMAD.X R21, RZ, RZ, R17, P1 ;  /* 0x000000ffff157224 */ /* 0x000fc800008e0611 */
[----:B------:R-:W-:-:S04]  /*5590*/  IMAD.WIDE.U32 R6, R21, UR4, RZ ;  /* 0x0000000415067c25 */ /* 0x000fc8000f8e00ff */
[----:B------:R-:W-:-:S04]  /*55a0*/  IMAD.WIDE.U32 R6, P1, R9, UR5, R6 ;  /* 0x0000000509067c25 */ /* 0x000fc8000f820006 */
[----:B------:R-:W-:-:S04]  /*55b0*/  IMAD.WIDE.U32 R8, R9, UR4, RZ ;  /* 0x0000000409087c25 */ /* 0x000fc8000f8e00ff */
[----:B------:R-:W-:Y:S01]  /*55c0*/  IMAD.X R5, RZ, RZ, RZ, P1 ;  /* 0x000000ffff057224 */ /* 0x000fe200008e06ff */
[----:B------:R-:W-:Y:S01]  /*55d0*/  IADD3 RZ, P1, R9, R6, RZ ;  /* 0x0000000609ff7210 */ /* 0x000fe20007f3e0ff */
[----:B------:R-:W-:-:S04]  /*55e0*/  IMAD.MOV.U32 R4, RZ, RZ, R7 ;  /* 0x000000ffff047224 */ /* 0x000fc800078e0007 */
[----:B------:R-:W-:-:S08]  /*55f0*/  IMAD.WIDE.U32.X R4, R21, UR5, R4, P1 ;  /* 0x0000000515047c25 */ /* 0x000fd000088e0404 */
.L_x_109:
[--C-:B------:R-:W-:Y:S01]  /*5600*/  SHF.R.U64 R8, R4, UR7, R5.reuse ;  /* 0x0000000704087c19 */ /* 0x100fe20008001205 */
[----:B------:R-:W-:Y:S01]  /*5610*/  ULDC.64 UR4, c[0x0][0x620] ;  /* 0x0001880000047ab9 */ /* 0x000fe20000000a00 */
[----:B------:R-:W-:Y:S01]  /*5620*/  SHF.R.U32.HI R4, RZ, UR7, R5 ;  /* 0x00000007ff047c19 */ /* 0x000fe20008011605 */
[----:B------:R-:W2:Y:S01]  /*5630*/  LDC R24, c[0x0][0x144] ;  /* 0x00005100ff187b82 */ /* 0x000ea20000000800 */
[----:B------:R-:W-:Y:S01]  /*5640*/  IADD3 R7, P1, RZ, -R8, RZ ;  /* 0x80000008ff077210 */ /* 0x000fe20007f3e0ff */
[----:B------:R-:W-:Y:S01]  /*5650*/  ULDC.64 UR8, c[0x0][0x640] ;  /* 0x0001900000087ab9 */ /* 0x000fe20000000a00 */
[----:B0-----:R-:W-:Y:S01]  /*5660*/  I2FP.F32.U32 R9, R15 ;  /* 0x0000000f00097245 */ /* 0x001fe20000201000 */
[----:B------:R-:W-:Y:S02]  /*5670*/  ULDC UR6, c[0x0][0x608] ;  /* 0x0001820000067ab9 */ /* 0x000fe40000000800 */
[----:B------:R-:W-:Y:S01]  /*5680*/  IMAD.X R4, RZ, RZ, ~R4, P1 ;  /* 0x000000ffff047224 */ /* 0x000fe200008e0e04 */
[----:B------:R-:W-:Y:S01]  /*5690*/  ISETP.NE.U32.AND P1, PT, RZ, UR8, PT ;  /* 0x00000008ff007c0c */ /* 0x000fe2000bf25070 */
[----:B------:R-:W0:Y:S02]  /*56a0*/  LDC R21, c[0x0][0x148] ;  /* 0x00005200ff157b82 */ /* 0x000e240000000800 */
[----:B------:R-:W-:Y:S01]  /*56b0*/  IMAD R6, R4, UR4, RZ ;  /* 0x0000000404067c24 */ /* 0x000fe2000f8e02ff */
[----:B------:R-:W-:Y:S01]  /*56c0*/  ISETP.NE.AND.EX P1, PT, RZ, UR9, PT, P1 ;  /* 0x00000009ff007c0c */ /* 0x000fe2000bf25310 */
[----:B------:R-:W-:Y:S01]  /*56d0*/  IMAD.WIDE.U32 R4, R7, UR4, R16 ;  /* 0x0000000407047c25 */ /* 0x000fe2000f8e0010 */
[----:B------:R-:W-:-:S03]  /*56e0*/  ULDC UR4, c[0x0][0x150] ;  /* 0x0000540000047ab9 */ /* 0x000fc60000000800 */
[----:B------:R-:W-:Y:S02]  /*56f0*/  IMAD R7, R7, UR5, R6 ;  /* 0x0000000507077c24 */ /* 0x000fe4000f8e0206 */
[----:B------:R-:W-:Y:S01]  /*5700*/  FMUL R6, R9, UR4 ;  /* 0x0000000409067c20 */ /* 0x000fe20008400000 */
[----:B------:R-:W-:Y:S01]  /*5710*/  ULDC UR4, c[0x0][0x618] ;  /* 0x0001860000047ab9 */ /* 0x000fe20000000800 */
[----:B------:R-:W-:Y:S01]  /*5720*/  ULDC UR5, c[0x0][0x154] ;  /* 0x0000550000057ab9 */ /* 0x000fe20000000800 */
[----:B------:R-:W-:-:S03]  /*5730*/  IMAD.IADD R5, R5, 0x1, R7 ;  /* 0x0000000105057824 */ /* 0x000fc600078e0207 */
[----:B------:R-:W3:Y:S02]  /*5740*/  F2I.U32.TRUNC.NTZ R6, R6 ;  /* 0x0000000600067305 */ /* 0x000ee4000020f000 */
[----:B------:R-:W-:Y:S02]  /*5750*/  SHF.R.U64 R9, R4, UR4, R5 ;  /* 0x0000000404097c19 */ /* 0x000fe40008001205 */
[----:B-1----:R-:W-:-:S05]  /*5760*/  I2FP.F32.U32 R4, R14 ;  /* 0x0000000e00047245 */ /* 0x002fca0000201000 */
[----:B------:R-:W-:Y:S01]  /*5770*/  FMUL R22, R4, UR5 ;  /* 0x0000000504167c20 */ /* 0x000fe20008400000 */
[----:B------:R-:W-:Y:S01]  /*5780*/  SHF.R.U32.HI R4, RZ, UR4, R5 ;  /* 0x00000004ff047c19 */ /* 0x000fe20008011605 */
[----:B------:R-:W-:-:S03]  /*5790*/  ULDC UR4, c[0x0][0x658] ;  /* 0x0001960000047ab9 */ /* 0x000fc60000000800 */
[--C-:B------:R-:W-:Y:S01]  /*57a0*/  SHF.R.U64 R20, R9, UR6, R4.reuse ;  /* 0x0000000609147c19 */ /* 0x100fe20008001204 */
[----:B------:R-:W1:Y:S01]  /*57b0*/  F2I.U32.TRUNC.NTZ R22, R22 ;  /* 0x0000001600167305 */ /* 0x000e62000020f000 */
[----:B------:R-:W-:Y:S01]  /*57c0*/  SHF.R.U32.HI R5, RZ, UR6, R4 ;  /* 0x00000006ff057c19 */ /* 0x000fe20008011604 */
[----:B---3--:R-:W-:-:S03]  /*57d0*/  IMAD.MOV R6, RZ, RZ, -R6 ;  /* 0x000000ffff067224 */ /* 0x008fc600078e0a06 */
[----:B------:R-:W-:Y:S01]  /*57e0*/  SHF.R.U64 R18, R20, UR4, R5 ;  /* 0x0000000414127c19 */ /* 0x000fe20008001205 */
[----:B--2---:R-:W-:Y:S01]  /*57f0*/  IMAD R15, R24, R6, R15 ;  /* 0x00000006180f7224 */ /* 0x004fe200078e020f */
[----:B------:R-:W-:-:S03]  /*5800*/  SHF.R.U32.HI R23, RZ, UR4, R5 ;  /* 0x00000004ff177c19 */ /* 0x000fc60008011605 */
[----:B------:R-:W-:Y:S02]  /*5810*/  IMAD.MOV.U32 R4, RZ, RZ, R18 ;  /* 0x000000ffff047224 */ /* 0x000fe400078e0012 */
[----:B------:R-:W-:Y:S01]  /*5820*/  IMAD.MOV.U32 R5, RZ, RZ, R23 ;  /* 0x000000ffff057224 */ /* 0x000fe200078e0017 */
[----:B-1----:R-:W-:Y:S06]  /*5830*/  @!P1 BRA `(.L_x_110) ;  /* 0x0000000000289947 */ /* 0x002fec0003800000 */
[----:B------:R-:W-:Y:S02]  /*5840*/  ULDC UR4, c[0x0][0x64c] ;  /* 0x0001930000047ab9 */ /* 0x000fe40000000800 */
[----:B------:R-:W-:-:S05]  /*5850*/  IADD3 R5, P1, R18, UR4, RZ ;  /* 0x0000000412057c10 */ /* 0x000fca000ff3e0ff */
[----:B------:R-:W-:-:S04]  /*5860*/  IMAD.X R23, RZ, RZ, R23, P1 ;  /* 0x000000ffff177224 */ /* 0x000fc800008e0617 */
[----:B------:R-:W-:-:S04]  /*5870*/  IMAD.WIDE.U32 R6, R23, UR8, RZ ;  /* 0x0000000817067c25 */ /* 0x000fc8000f8e00ff */
[----:B------:R-:W-:-:S04]  /*5880*/  IMAD.WIDE.U32 R6, P1, R5, UR9, R6 ;  /* 0x0000000905067c25 */ /* 0x000fc8000f820006 */
[----:B------:R-:W-:-:S04]  /*5890*/  IMAD.WIDE.U32 R4, R5, UR8, RZ ;  /* 0x0000000805047c25 */ /* 0x000fc8000f8e00ff */
[----:B------:R-:W-:Y:S01]  /*58a0*/  IMAD.MOV.U32 R4, RZ, RZ, R7 ;  /* 0x000000ffff047224 */ /* 0x000fe200078e0007 */
[----:B------:R-:W-:Y:S01]  /*58b0*/  IADD3 RZ, P3, R5, R6, RZ ;  /* 0x0000000605ff7210 */ /* 0x000fe20007f7e0ff */
[----:B------:R-:W-:-:S04]  /*58c0*/  IMAD.X R5, RZ, RZ, RZ, P1 ;  /* 0x000000ffff057224 */ /* 0x000fc800008e06ff */
[----:B------:R-:W-:-:S08]  /*58d0*/  IMAD.WIDE.U32.X R4, R23, UR9, R4, P3 ;  /* 0x0000000917047c25 */ /* 0x000fd000098e0404 */
.L_x_110:
[----:B------:R-:W-:Y:S01]  /*58e0*/  ISETP.NE.AND P1, PT, R2, 0x1, PT ;  /* 0x000000010200780c */ /* 0x000fe20003f25270 */
[----:B------:R-:W-:Y:S01]  /*58f0*/  ULDC UR4, c[0x0][0x648] ;  /* 0x0001920000047ab9 */ /* 0x000fe20000000800 */
[----:B------:R-:W-:Y:S01]  /*5900*/  LOP3.LUT R20, R20, UR17, RZ, 0xc0, !PT ;  /* 0x0000001114147c12 */ /* 0x000fe2000f8ec0ff */
[----:B------:R-:W-:Y:S01]  /*5910*/  IMAD.MOV R22, RZ, RZ, -R22 ;  /* 0x000000ffff167224 */ /* 0x000fe200078e0a16 */
[----:B------:R-:W-:Y:S01]  /*5920*/  SHF.R.U64 R5, R4, UR4, R5 ;  /* 0x0000000404057c19 */ /* 0x000fe20008001205 */
[----:B------:R-:W-:Y:S01]  /*5930*/  ULDC UR4, c[0x0][0x638] ;  /* 0x00018e0000047ab9 */ /* 0x000fe20000000800 */
[----:B------:R-:W-:Y:S01]  /*5940*/  LOP3.LUT R9, R9, UR16, RZ, 0xc0, !PT ;  /* 0x0000001009097c12 */ /* 0x000fe2000f8ec0ff */
[----:B------:R-:W-:Y:S01]  /*5950*/  ULDC UR5, c[0x0][0x610] ;  /* 0x0001840000057ab9 */ /* 0x000fe20000000800 */
[----:B------:R-:W-:Y:S02]  /*5960*/  IMAD.MOV.U32 R4, RZ, RZ, 0x1 ;  /* 0x00000001ff047424 */ /* 0x000fe400078e00ff */
[----:B------:R-:W-:-:S02]  /*5970*/  IMAD.MOV R7, RZ, RZ, -R5 ;  /* 0x000000ffff077224 */ /* 0x000fc400078e0a05 */
[----:B------:R-:W-:Y:S02]  /*5980*/  IMAD R20, R5, UR18, R20 ;  /* 0x0000001205147c24 */ /* 0x000fe4000f8e0214 */
[----:B0-----:R-:W-:Y:S02]  /*5990*/  @P1 IMAD R15, R21, R22, R14 ;  /* 0x00000016150f1224 */ /* 0x001fe400078e020e */
[----:B------:R-:W-:Y:S01]  /*59a0*/  IMAD R18, R7, UR4, R18 ;  /* 0x0000000407127c24 */ /* 0x000fe2000f8e0212 */
[----:B------:R-:W-:Y:S01]  /*59b0*/  ULDC UR4, c[0x0][0x600] ;  /* 0x0001800000047ab9 */ /* 0x000fe20000000800 */
[----:B------:R-:W-:Y:S02]  /*59c0*/  IMAD R15, R20, UR5, R15 ;  /* 0x00000005140f7c24 */ /* 0x000fe4000f8e020f */
[----:B------:R-:W-:-:S05]  /*59d0*/  IMAD R18, R18, UR4, R9 ;  /* 0x0000000412127c24 */ /* 0x000fca000f8e0209 */
[----:B------:R-:W-:Y:S02]  /*59e0*/  SEL R9, R18, R15, !P1 ;  /* 0x0000000f12097207 */ /* 0x000fe40004800000 */
[----:B------:R-:W-:-:S07]  /*59f0*/  SEL R7, R15, R18, !P1 ;  /* 0x000000120f077207 */ /* 0x000fce0004800000 */
.L_x_108:
[----:B------:R-:W-:Y:S05]  /*5a00*/  BSYNC B1 ;  /* 0x0000000000017941 */ /* 0x000fea0003800000 */
.L_x_107:
[----:B------:R-:W-:-:S13]  /*5a10*/  LOP3.LUT P1, RZ, R4, 0xff, RZ, 0xc0, !PT ;  /* 0x000000ff04ff7812 */ /* 0x000fda000782c0ff */
[----:B------:R-:W-:Y:S05]  /*5a20*/  @P1 BRA `(.L_x_111) ;  /* 0xfffffff4004c1947 */ /* 0x000fea000383ffff */
[----:B------:R-:W-:Y:S05]  /*5a30*/  BSYNC B0 ;  /* 0x0000000000007941 */ /* 0x000fea0003800000 */
.L_x_99:
[----:B------:R-:W-:-:S03]  /*5a40*/  UMOV UR4, 0xffffffff ;  /* 0xffffffff00047882 */ /* 0x000fc60000000000 */
[----:B------:R-:W-:Y:S05]  /*5a50*/  BRA.DIV UR4, `(.L_x_112) ;  /* 0x0000000604cc7947 */ /* 0x000fea000b800000 */
[----:B------:R-:W-:-:S13]  /*5a60*/  ELECT P6, URZ, PT ;  /* 0x00000000003f782f */ /* 0x000fda00038c0000 */
.L_x_131:
[----:B------:R-:W-:Y:S04]  /*5a70*/  BSSY B0, `(.L_x_113) ;  /* 0x0000058000007945 */ /* 0x000fe80003800000 */
[----:B------:R-:W-:Y:S05]  /*5a80*/  @!P6 BRA `(.L_x_114) ;  /* 0x000000040058e947 */ /* 0x000fea0003800000 */
[----:B------:R-:W-:-:S04]  /*5a90*/  LOP3.LUT R19, R19, 0x2, RZ, 0xfc, !PT ;  /* 0x0000000213137812 */ /* 0x000fc800078efcff */
[----:B------:R-:W-:-:S13]  /*5aa0*/  ISETP.NE.AND P0, PT, R19, 0x3, PT ;  /* 0x000000031300780c */ /* 0x000fda0003f05270 */
[----:B------:R-:W-:Y:S05]  /*5ab0*/  @!P0 BRA `(.L_x_115) ;  /* 0x0000000000048947 */ /* 0x000fea0003800000 */
[----:B------:R-:W-:Y:S01]  /*5ac0*/  BPT.TRAP 0x1 ;  /* 0x000000040000795c */ /* 0x000fe20000300000 */
.L_x_115:
[----:B------:R-:W0:Y:S01]  /*5ad0*/  S2R R3, SR_CgaCtaId ;  /* 0x0000000000037919 */ /* 0x000e220000008800 */
[----:B------:R-:W-:-:S04]  /*5ae0*/  MOV R2, 0x400 ;  /* 0x0000040000027802 */ /* 0x000fc80000000f00 */
[----:B0-----:R-:W-:Y:S02]  /*5af0*/  LEA R3, R3, R2, 0x18 ;  /* 0x0000000203037211 */ /* 0x001fe400078ec0ff */
[----:B------:R-:W-:-:S03]  /*5b00*/  SHF.L.U32 R2, R0, 0x1f, RZ ;  /* 0x0000001f00027819 */ /* 0x000fc600000006ff */
[----:B------:R-:W-:-:S04]  /*5b10*/  VIADD R3, R3, 0x48 ;  /* 0x0000004803037836 */ /* 0x000fc80000000000 */
[C---:B------:R-:W-:Y:S02]  /*5b20*/  IMAD R7, R12.reuse, 0x8, R3 ;  /* 0x000000080c077824 */ /* 0x040fe400078e0203 */
[----:B------:R-:W-:Y:S02]  /*5b30*/  VIADD R12, R12, 0x1 ;  /* 0x000000010c0c7836 */ /* 0x000fe40000000000 */
[----:B------:R-:W0:Y:S03]  /*5b40*/  SYNCS.PHASECHK.TRANS64.TRYWAIT P0, [R7+URZ], R2 ;  /* 0x00000002070075a7 */ /* 0x000e26000800017f */
[----:B------:R-:W-:-:S04]  /*5b50*/  ISETP.NE.AND P1, PT, R12, 0x9, PT ;  /* 0x000000090c00780c */ /* 0x000fc80003f25270 */
[----:B------:R-:W-:Y:S02]  /*5b60*/  SEL R5, RZ, 0x1, P1 ;  /* 0x00000001ff057807 */ /* 0x000fe40000800000 */
[----:B------:R-:W-:Y:S02]  /*5b70*/  SEL R12, R12, RZ, P1 ;  /* 0x000000ff0c0c7207 */ /* 0x000fe40000800000 */
[----:B------:R-:W-:-:S03]  /*5b80*/  LOP3.LUT R5, R0, R5, RZ, 0x3c, !PT ;  /* 0x0000000500057212 */ /* 0x000fc600078e3cff */
[----:B------:R-:W-:Y:S01]  /*5b90*/  IMAD R9, R12, 0x8, R3 ;  /* 0x000000080c097824 */ /* 0x000fe200078e0203 */
[----:B------:R-:W-:Y:S01]  /*5ba0*/  SHF.L.U32 R4, R5, 0x1f, RZ ;  /* 0x0000001f05047819 */ /* 0x000fe200000006ff */
[----:B0-----:R-:W-:Y:S06]  /*5bb0*/  @!P0 BRA `(.L_x_116) ;  /* 0x0000000400948947 */ /* 0x001fec0003800000 */
.L_x_132:
[----:B------:R-:W1:Y:S01]  /*5bc0*/  SYNCS.PHASECHK.TRANS64.TRYWAIT P0, [R9+URZ], R4 ;  /* 0x00000004090075a7 */ /* 0x000e62000800017f */
[----:B------:R-:W-:-:S05]  /*5bd0*/  VIADD R0, R12, 0x1 ;  /* 0x000000010c007836 */ /* 0x000fca0000000000 */
[----:B------:R-:W-:-:S04]  /*5be0*/  ISETP.NE.AND P1, PT, R0, 0x9, PT ;  /* 0x000000090000780c */ /* 0x000fc80003f25270 */
[----:B0-----:R-:W-:Y:S02]  /*5bf0*/  SEL R2, RZ, 0x1, P1 ;  /* 0x00000001ff027807 */ /* 0x001fe40000800000 */
[----:B------:R-:W-:Y:S02]  /*5c00*/  SEL R0, R0, RZ, P1 ;  /* 0x000000ff00007207 */ /* 0x000fe40000800000 */
[----:B------:R-:W-:-:S03]  /*5c10*/  LOP3.LUT R7, R5, R2, RZ, 0x3c, !PT ;  /* 0x0000000205077212 */ /* 0x000fc600078e3cff */
[----:B------:R-:W-:Y:S01]  /*5c20*/  IMAD R6, R0, 0x8, R3 ;  /* 0x0000000800067824 */ /* 0x000fe200078e0203 */
[----:B------:R-:W-:Y:S01]  /*5c30*/  SHF.L.U32 R5, R7, 0x1f, RZ ;  /* 0x0000001f07057819 */ /* 0x000fe200000006ff */
[----:B-1----:R-:W-:Y:S06]  /*5c40*/  @!P0 BRA `(.L_x_117) ;  /* 0x0000000400848947 */ /* 0x002fec0003800000 */
.L_x_133:
[----:B------:R-:W1:Y:S01]  /*5c50*/  SYNCS.PHASECHK.TRANS64.TRYWAIT P0, [R6+URZ], R5 ;  /* 0x00000005060075a7 */ /* 0x000e62000800017f */
[----:B------:R-:W-:-:S05]  /*5c60*/  VIADD R0, R0, 0x1 ;  /* 0x0000000100007836 */ /* 0x000fca0000000000 */
[----:B------:R-:W-:-:S04]  /*5c70*/  ISETP.NE.AND P1, PT, R0, 0x9, PT ;  /* 0x000000090000780c */ /* 0x000fc80003f25270 */
[----:B------:R-:W-:Y:S02]  /*5c80*/  SEL R2, RZ, 0x1, P1 ;  /* 0x00000001ff027807 */ /* 0x000fe40000800000 */
[----:B------:R-:W-:Y:S02]  /*5c90*/  SEL R0, R0, RZ, P1 ;  /* 0x000000ff00007207 */ /* 0x000fe40000800000 */
[----:B------:R-:W-:-:S03]  /*5ca0*/  LOP3.LUT R7, R7, R2, RZ, 0x3c, !PT ;  /* 0x0000000207077212 */ /* 0x000fc600078e3cff */
[----:B0-----:R-:W-:Y:S01]  /*5cb0*/  IMAD R9, R0, 0x8, R3 ;  /* 0x0000000800097824 */ /* 0x001fe200078e0203 */
[----:B------:R-:W-:Y:S01]  /*5cc0*/  SHF.L.U32 R4, R7, 0x1f, RZ ;  /* 0x0000001f07047819 */ /* 0x000fe200000006ff */
[----:B-1----:R-:W-:Y:S06]  /*5cd0*/  @!P0 BRA `(.L_x_118) ;  /* 0x0000000400748947 */ /* 0x002fec0003800000 */
.L_x_134:
        /* <DEDUP_REMOVED lines=9> */
.L_x_135:
        /* <DEDUP_REMOVED lines=9> */
.L_x_136:
        /* <DEDUP_REMOVED lines=9> */
.L_x_137:
        /* <DEDUP_REMOVED lines=9> */
.L_x_138:
[----:B------:R-:W1:Y:S01]  /*5f20*/  SYNCS.PHASECHK.TRANS64.TRYWAIT P0, [R9+URZ], R4 ;  /* 0x00000004090075a7 */ /* 0x000e62000800017f */
[----:B------:R-:W-:-:S05]  /*5f30*/  VIADD R0, R0, 0x1 ;  /* 0x0000000100007836 */ /* 0x000fca0000000000 */
[----:B------:R-:W-:-:S04]  /*5f40*/  ISETP.NE.AND P1, PT, R0, 0x9, PT ;  /* 0x000000090000780c */ /* 0x000fc80003f25270 */
[----:B------:R-:W-:Y:S02]  /*5f50*/  SEL R2, RZ, 0x1, P1 ;  /* 0x00000001ff027807 */ /* 0x000fe40000800000 */
[----:B------:R-:W-:Y:S02]  /*5f60*/  SEL R0, R0, RZ, P1 ;  /* 0x000000ff00007207 */ /* 0x000fe40000800000 */
[----:B------:R-:W-:Y:S01]  /*5f70*/  LOP3.LUT R2, R7, R2, RZ, 0x3c, !PT ;  /* 0x0000000207027212 */ /* 0x000fe200078e3cff */
[----:B-1----:R-:W-:Y:S06]  /*5f80*/  @!P0 BRA `(.L_x_123) ;  /* 0x00000004002c8947 */ /* 0x002fec0003800000 */
.L_x_139:
[----:B------:R-:W-:Y:S01]  /*5f90*/  IMAD R3, R0, 0x8, R3 ;  /* 0x0000000800037824 */ /* 0x000fe200078e0203 */
[----:B------:R-:W-:-:S07]  /*5fa0*/  SHF.L.U32 R0, R2, 0x1f, RZ ;  /* 0x0000001f02007819 */ /* 0x000fce00000006ff */
.L_x_124:
[----:B--2---:R2:W3:Y:S02]  /*5fb0*/  SYNCS.PHASECHK.TRANS64.TRYWAIT P0, [R3+URZ], R0 ;  /* 0x00000000030075a7 */ /* 0x0044e4000800017f */
[----:B---3--:R-:W-:Y:S05]  /*5fc0*/  @!P0 NANOSLEEP.SYNCS 0x989680 ;  /* 0x009896800000895d */ /* 0x008fea0003900000 */
[----:B------:R-:W3:Y:S02]  /*5fd0*/  @!P0 SYNCS.PHASECHK.TRANS64 P0, [R3+URZ], R0 ;  /* 0x00000000030085a7 */ /* 0x000ee4000800007f */
[----:B---3--:R-:W-:Y:S05]  /*5fe0*/  @!P0 BRA `(.L_x_124) ;  /* 0xfffffffc00f08947 */ /* 0x008fea000383ffff */
.L_x_114:
[----:B------:R-:W-:Y:S05]  /*5ff0*/  BSYNC B0 ;  /* 0x0000000000007941 */ /* 0x000fea0003800000 */
.L_x_113:
[----:B------:R-:W-:Y:S05]  /*6000*/  EXIT ;  /* 0x000000000000794d */ /* 0x000fea0003800000 */
.L_x_18:
[----:B---3--:R3:W4:Y:S02]  /*6010*/  SYNCS.PHASECHK.TRANS64.TRYWAIT P1, [R3+URZ], R0 ;  /* 0x00000000030075a7 */ /* 0x008724000802017f */
[----:B----4-:R-:W-:Y:S05]  /*6020*/  @!P1 NANOSLEEP.SYNCS 0x989680 ;  /* 0x009896800000995d */ /* 0x010fea0003900000 */
[----:B------:R-:W4:Y:S02]  /*6030*/  @!P1 SYNCS.PHASECHK.TRANS64 P1, [R3+URZ], R0 ;  /* 0x00000000030095a7 */ /* 0x000f24000802007f */
[----:B----4-:R-:W-:Y:S05]  /*6040*/  @!P1 BRA `(.L_x_18) ;  /* 0xfffffffc00f09947 */ /* 0x010fea000383ffff */
[----:B------:R-:W-:Y:S05]  /*6050*/  BRA `(.L_x_17) ;  /* 0xffffffb000a07947 */ /* 0x000fea000383ffff */
.L_x_23:
[----:B-1----:R-:W-:-:S04]  /*6060*/  IMAD.U32 R4, RZ, RZ, UR8 ;  /* 0x00000008ff047e24 */ /* 0x002fc8000f8e00ff */
[----:B------:R1:W2:Y:S03]  /*6070*/  SYNCS.PHASECHK.TRANS64.TRYWAIT P1, [R4+URZ], R3 ;  /* 0x00000003040075a7 */ /* 0x0002a6000802017f */
[----:B--2---:R-:W-:Y:S05]  /*6080*/  @!P1 NANOSLEEP.SYNCS 0x989680 ;  /* 0x009896800000995d */ /* 0x004fea0003900000 */
[----:B------:R-:W2:Y:S02]  /*6090*/  @!P1 SYNCS.PHASECHK.TRANS64 P1, [R4+URZ], R3 ;  /* 0x00000003040095a7 */ /* 0x000ea4000802007f */
[----:B--2---:R-:W-:Y:S05]  /*60a0*/  @!P1 BRA `(.L_x_23) ;  /* 0xfffffffc00ec9947 */ /* 0x004fea000383ffff */
[----:B------:R-:W-:Y:S05]  /*60b0*/  BRA `(.L_x_22) ;  /* 0xffffffb400807947 */ /* 0x000fea000383ffff */
.L_x_100:
[----:B------:R-:W-:Y:S01]  /*60c0*/  BSSY B1, `(.L_x_125) ;  /* 0x0000006000017945 */ /* 0x000fe20003800000 */
[----:B------:R-:W-:-:S07]  /*60d0*/  IMAD.MOV.U32 R15, RZ, RZ, -0x1 ;  /* 0xffffffffff0f7424 */ /* 0x000fce00078e00ff */
[----:B------:R-:W-:Y:S05]  /*60e0*/  WARPSYNC.COLLECTIVE R15, `(.L_x_126) ;  /* 0x000000000f0c7348 */ /* 0x000fea0003c00000 */
[----:B------:R-:W-:Y:S02]  /*60f0*/  ELECT P6, UR62, PT ;  /* 0x00000000003e782f */ /* 0x000fe400038c0000 */
[----:B------:R-:W-:Y:S01]  /*6100*/  MOV R14, UR62 ;  /* 0x0000003e000e7c02 */ /* 0x000fe20008000f00 */
[----:B------:R-:W-:Y:S10]  /*6110*/  ENDCOLLECTIVE ;  /* 0x000000000000791b */ /* 0x000ff40003800000 */
.L_x_126:
[----:B------:R-:W-:Y:S05]  /*6120*/  BSYNC B1 ;  /* 0x0000000000017941 */ /* 0x000fea0003800000 */
.L_x_125:
[----:B------:R-:W-:Y:S05]  /*6130*/  BRA `(.L_x_127) ;  /* 0xffffffec00947947 */ /* 0x000fea000383ffff */
.L_x_103:
[----:B0-----:R0:W1:Y:S02]  /*6140*/  SYNCS.PHASECHK.TRANS64.TRYWAIT P1, [R14+URZ+0x48], R7 ;  /* 0x000048070e0075a7 */ /* 0x001064000802017f */
[----:B-1----:R-:W-:Y:S05]  /*6150*/  @!P1 NANOSLEEP.SYNCS 0x989680 ;  /* 0x009896800000995d */ /* 0x002fea0003900000 */
[----:B------:R-:W1:Y:S02]  /*6160*/  @!P1 SYNCS.PHASECHK.TRANS64 P1, [R14+URZ+0x48], R7 ;  /* 0x000048070e0095a7 */ /* 0x000e64000802007f */
[----:B-1----:R-:W-:Y:S05]  /*6170*/  @!P1 BRA `(.L_x_103) ;  /* 0xfffffffc00f09947 */ /* 0x002fea000383ffff */
[----:B------:R-:W-:Y:S05]  /*6180*/  BRA `(.L_x_128) ;  /* 0xffffffec00c87947 */ /* 0x000fea000383ffff */
.L_x_112:
[----:B------:R-:W-:Y:S01]  /*6190*/  BSSY B0, `(.L_x_129) ;  /* 0x0000006000007945 */ /* 0x000fe20003800000 */
[----:B------:R-:W-:-:S07]  /*61a0*/  IMAD.MOV.U32 R15, RZ, RZ, -0x1 ;  /* 0xffffffffff0f7424 */ /* 0x000fce00078e00ff */
[----:B------:R-:W-:Y:S05]  /*61b0*/  WARPSYNC.COLLECTIVE R15, `(.L_x_130) ;  /* 0x000000000f0c7348 */ /* 0x000fea0003c00000 */
[----:B------:R-:W-:Y:S02]  /*61c0*/  ELECT P6, UR62, PT ;  /* 0x00000000003e782f */ /* 0x000fe400038c0000 */
[----:B------:R-:W-:Y:S01]  /*61d0*/  MOV R14, UR62 ;  /* 0x0000003e000e7c02 */ /* 0x000fe20008000f00 */
[----:B------:R-:W-:Y:S10]  /*61e0*/  ENDCOLLECTIVE ;  /* 0x000000000000791b */ /* 0x000ff40003800000 */
.L_x_130:
[----:B------:R-:W-:Y:S05]  /*61f0*/  BSYNC B0 ;  /* 0x0000000000007941 */ /* 0x000fea0003800000 */
.L_x_129:
[----:B------:R-:W-:Y:S05]  /*6200*/  BRA `(.L_x_131) ;  /* 0xfffffff800187947 */ /* 0x000fea000383ffff */
.L_x_116:
[----:B0-----:R0:W1:Y:S02]  /*6210*/  SYNCS.PHASECHK.TRANS64.TRYWAIT P0, [R7+URZ], R2 ;  /* 0x00000002070075a7 */ /* 0x001064000800017f */
[----:B-1----:R-:W-:Y:S05]  /*6220*/  @!P0 NANOSLEEP.SYNCS 0x989680 ;  /* 0x009896800000895d */ /* 0x002fea0003900000 */
[----:B------:R-:W1:Y:S02]  /*6230*/  @!P0 SYNCS.PHASECHK.TRANS64 P0, [R7+URZ], R2 ;  /* 0x00000002070085a7 */ /* 0x000e64000800007f */
[----:B-1----:R-:W-:Y:S05]  /*6240*/  @!P0 BRA `(.L_x_116) ;  /* 0xfffffffc00f08947 */ /* 0x002fea000383ffff */
[----:B------:R-:W-:Y:S05]  /*6250*/  BRA `(.L_x_132) ;  /* 0xfffffff800587947 */ /* 0x000fea000383ffff */
.L_x_117:
[----:B0-----:R0:W1:Y:S02]  /*6260*/  SYNCS.PHASECHK.TRANS64.TRYWAIT P0, [R9+URZ], R4 ;  /* 0x00000004090075a7 */ /* 0x001064000800017f */
[----:B-1----:R-:W-:Y:S05]  /*6270*/  @!P0 NANOSLEEP.SYNCS 0x989680 ;  /* 0x009896800000895d */ /* 0x002fea0003900000 */
[----:B------:R-:W1:Y:S02]  /*6280*/  @!P0 SYNCS.PHASECHK.TRANS64 P0, [R9+URZ], R4 ;  /* 0x00000004090085a7 */ /* 0x000e64000800007f */
[----:B-1----:R-:W-:Y:S05]  /*6290*/  @!P0 BRA `(.L_x_117) ;  /* 0xfffffffc00f08947 */ /* 0x002fea000383ffff */
[----:B------:R-:W-:Y:S05]  /*62a0*/  BRA `(.L_x_133) ;  /* 0xfffffff800687947 */ /* 0x000fea000383ffff */
.L_x_118:
[----:B0-----:R0:W1:Y:S02]  /*62b0*/  SYNCS.PHASECHK.TRANS64.TRYWAIT P0, [R6+URZ], R5 ;  /* 0x00000005060075a7 */ /* 0x001064000800017f */
[----:B-1----:R-:W-:Y:S05]  /*62c0*/  @!P0 NANOSLEEP.SYNCS 0x989680 ;  /* 0x009896800000895d */ /* 0x002fea0003900000 */
[----:B------:R-:W1:Y:S02]  /*62d0*/  @!P0 SYNCS.PHASECHK.TRANS64 P0, [R6+URZ], R5 ;  /* 0x00000005060085a7 */ /* 0x000e64000800007f */
[----:B-1----:R-:W-:Y:S05]  /*62e0*/  @!P0 BRA `(.L_x_118) ;  /* 0xfffffffc00f08947 */ /* 0x002fea000383ffff */
[----:B------:R-:W-:Y:S05]  /*62f0*/  BRA `(.L_x_134) ;  /* 0xfffffff800787947 */ /* 0x000fea000383ffff */
.L_x_119:
[----:B0-----:R0:W1:Y:S02]  /*6300*/  SYNCS.PHASECHK.TRANS64.TRYWAIT P0, [R9+URZ], R4 ;  /* 0x00000004090075a7 */ /* 0x001064000800017f */
[----:B-1----:R-:W-:Y:S05]  /*6310*/  @!P0 NANOSLEEP.SYNCS 0x989680 ;  /* 0x009896800000895d */ /* 0x002fea0003900000 */
[----:B------:R-:W1:Y:S02]  /*6320*/  @!P0 SYNCS.PHASECHK.TRANS64 P0, [R9+URZ], R4 ;  /* 0x00000004090085a7 */ /* 0x000e64000800007f */
[----:B-1----:R-:W-:Y:S05]  /*6330*/  @!P0 BRA `(.L_x_119) ;  /* 0xfffffffc00f08947 */ /* 0x002fea000383ffff */
[----:B------:R-:W-:Y:S05]  /*6340*/  BRA `(.L_x_135) ;  /* 0xfffffff800887947 */ /* 0x000fea000383ffff */
.L_x_120:
[----:B0-----:R0:W1:Y:S02]  /*6350*/  SYNCS.PHASECHK.TRANS64.TRYWAIT P0, [R6+URZ], R5 ;  /* 0x00000005060075a7 */ /* 0x001064000800017f */
[----:B-1----:R-:W-:Y:S05]  /*6360*/  @!P0 NANOSLEEP.SYNCS 0x989680 ;  /* 0x009896800000895d */ /* 0x002fea0003900000 */
[----:B------:R-:W1:Y:S02]  /*6370*/  @!P0 SYNCS.PHASECHK.TRANS64 P0, [R6+URZ], R5 ;  /* 0x00000005060085a7 */ /* 0x000e64000800007f */
[----:B-1----:R-:W-:Y:S05]  /*6380*/  @!P0 BRA `(.L_x_120) ;  /* 0xfffffffc00f08947 */ /* 0x002fea000383ffff */
[----:B------:R-:W-:Y:S05]  /*6390*/  BRA `(.L_x_136) ;  /* 0xfffffff800987947 */ /* 0x000fea000383ffff */
.L_x_121:
[----:B0-----:R0:W1:Y:S02]  /*63a0*/  SYNCS.PHASECHK.TRANS64.TRYWAIT P0, [R9+URZ], R4 ;  /* 0x00000004090075a7 */ /* 0x001064000800017f */
[----:B-1----:R-:W-:Y:S05]  /*63b0*/  @!P0 NANOSLEEP.SYNCS 0x989680 ;  /* 0x009896800000895d */ /* 0x002fea0003900000 */
[----:B------:R-:W1:Y:S02]  /*63c0*/  @!P0 SYNCS.PHASECHK.TRANS64 P0, [R9+URZ], R4 ;  /* 0x00000004090085a7 */ /* 0x000e64000800007f */
[----:B-1----:R-:W-:Y:S05]  /*63d0*/  @!P0 BRA `(.L_x_121) ;  /* 0xfffffffc00f08947 */ /* 0x002fea000383ffff */
[----:B------:R-:W-:Y:S05]  /*63e0*/  BRA `(.L_x_137) ;  /* 0xfffffff800a87947 */ /* 0x000fea000383ffff */
.L_x_122:
[----:B0-----:R0:W1:Y:S02]  /*63f0*/  SYNCS.PHASECHK.TRANS64.TRYWAIT P0, [R6+URZ], R5 ;  /* 0x00000005060075a7 */ /* 0x001064000800017f */
[----:B-1----:R-:W-:Y:S05]  /*6400*/  @!P0 NANOSLEEP.SYNCS 0x989680 ;  /* 0x009896800000895d */ /* 0x002fea0003900000 */
[----:B------:R-:W1:Y:S02]  /*6410*/  @!P0 SYNCS.PHASECHK.TRANS64 P0, [R6+URZ], R5 ;  /* 0x00000005060085a7 */ /* 0x000e64000800007f */
[----:B-1----:R-:W-:Y:S05]  /*6420*/  @!P0 BRA `(.L_x_122) ;  /* 0xfffffffc00f08947 */ /* 0x002fea000383ffff */
[----:B------:R-:W-:Y:S05]  /*6430*/  BRA `(.L_x_138) ;  /* 0xfffffff800b87947 */ /* 0x000fea000383ffff */
.L_x_123:
[----:B-1----:R1:W2:Y:S02]  /*6440*/  SYNCS.PHASECHK.TRANS64.TRYWAIT P0, [R9+URZ], R4 ;  /* 0x00000004090075a7 */ /* 0x0022a4000800017f */
[----:B--2---:R-:W-:Y:S05]  /*6450*/  @!P0 NANOSLEEP.SYNCS 0x989680 ;  /* 0x009896800000895d */ /* 0x004fea0003900000 */
[----:B------:R-:W2:Y:S02]  /*6460*/  @!P0 SYNCS.PHASECHK.TRANS64 P0, [R9+URZ], R4 ;  /* 0x00000004090085a7 */ /* 0x000ea4000800007f */
[----:B--2---:R-:W-:Y:S05]  /*6470*/  @!P0 BRA `(.L_x_123) ;  /* 0xfffffffc00f08947 */ /* 0x004fea000383ffff */
[----:B------:R-:W-:Y:S05]  /*6480*/  BRA `(.L_x_139) ;  /* 0xfffffff800c07947 */ /* 0x000fea000383ffff */
.L_x_140:
[----:B------:R-:W-:-:S00]  /*6490*/  BRA `(.L_x_140) ;  /* 0xfffffffc00fc7947 */ /* 0x000fc0000383ffff */
[----:B------:R-:W-:-:S00]  /*64a0*/  NOP ;  /* 0x0000000000007918 */ /* 0x000fc00000000000 */
        /* <DEDUP_REMOVED lines=13> */
.L_x_141:


//--------------------- .nv.global.init           --------------------------
	.section	.nv.global.init,"aw",@progbits
.nv.global.init:
	.type		$str$22,@object
	.size		$str$22,($str$23 - $str$22)
$str$22:
        /*0000*/ 	.byte	0x6b, 0x5f, 0x74, 0x69, 0x6c, 0x65, 0x5f, 0x63, 0x6f, 0x75, 0x6e, 0x74, 0x20, 0x3e, 0x3d, 0x20
        /*0010*/ 	.byte	0x31, 0x00
	.type		$str$23,@object
	.size		$str$23,(__unnamed_1 - $str$23)
$str$23:
        /*0012*/ 	.byte	0x2f, 0x74, 0x6d, 0x70, 0x2f, 0x63, 0x75, 0x74, 0x6c, 0x61, 0x73, 0x73, 0x5f, 0x73, 0x77, 0x65
        /*0022*/ 	.byte	0x65, 0x70, 0x5f, 0x73, 0x72, 0x63, 0x2f, 0x69, 0x6e, 0x63, 0x6c, 0x75, 0x64, 0x65, 0x2f, 0x63
        /*0032*/ 	.byte	0x75, 0x74, 0x6c, 0x61, 0x73, 0x73, 0x2f, 0x67, 0x65, 0x6d, 0x6d, 0x2f, 0x63, 0x6f, 0x6c, 0x6c
        /*0042*/ 	.byte	0x65, 0x63, 0x74, 0x69, 0x76, 0x65, 0x2f, 0x73, 0x6d, 0x39, 0x30, 0x5f, 0x6d, 0x6d, 0x61, 0x5f
        /*0052*/ 	.byte	0x74, 0x6d, 0x61, 0x5f, 0x67, 0x6d, 0x6d, 0x61, 0x5f, 0x73, 0x73, 0x5f, 0x77, 0x61, 0x72, 0x70
        /*0062*/ 	.byte	0x73, 0x70, 0x65, 0x63, 0x69, 0x61, 0x6c, 0x69, 0x7a, 0x65, 0x64, 0x2e, 0x68, 0x70, 0x70, 0x00
	.type		__unnamed_1,@object
	.size		__unnamed_1,(.L_0 - __unnamed_1)
__unnamed_1:
        /*0072*/ 	.byte	0x76, 0x6f, 0x69, 0x64, 0x20, 0x63, 0x75, 0x74, 0x6c, 0x61, 0x73, 0x73, 0x3a, 0x3a, 0x67, 0x65
        /* <DEDUP_REMOVED lines=179> */
        /*0bb2*/ 	.byte	0x65, 0x6e, 0x74, 0x69, 0x74, 0x79, 0x5d, 0x00
.L_0:


//--------------------- .nv.shared._ZN7cutlass13device_kernelINS_4gemm6kernel13GemmUniversalIN4cute5tupleIJiiiiEEENS1_10collective13CollectiveMmaINS1_34MainloopSm90TmaGmmaWarpSpecializedILi9ENS5_IJNS4_1CILi1EEESB_SB_EEENS1_35KernelTmaWarpSpecializedCooperativeEEENS5_IJNSA_ILi128EEENSA_ILi64EEESG_EEENS_6half_tENS5_IJlSB_lEEESI_SJ_NS4_8TiledMMAINS4_8MMA_AtomIJNS4_4SM904GMMA25MMA_64x64x16_F32F16F16_SSILNSN_5MajorE0ELSP_0ELNSN_7ScaleInE1ELSQ_1EEEEEENS4_6LayoutINS5_IJNSA_ILi2EEESB_SB_EEENS5_IJSB_NSA_ILi0EEESW_EEEEENS5_IJNS4_10UnderscoreESZ_SZ_EEEEENS4_13SM90_TMA_LOADENS4_14ComposedLayoutINS4_7SwizzleILi3ELi4ELi3EEENS4_18smem_ptr_flag_bitsILi16EEENST_INS5_IJNSA_ILi8EEESG_EEENS5_IJSG_SB_EEEEEEEvNS4_8identityES12_S1C_vS1D_EENS_8epilogue10collective6detail29Sm90TmaWarpSpecializedAdapterINS1G_15DefaultEpilogueISI_SJ_SJ_NS1F_6thread17LinearCombinationISI_Li1EffLNS1K_9ScaleType4KindE0ELNS_15FloatRoundStyleE2ESI_EENS1_15EpilogueDefaultEEEEEvvEEEEvNT_6ParamsE --------------------------
	.section	.nv.shared._ZN7cutlass13device_kernelINS_4gemm6kernel13GemmUniversalIN4cute5tupleIJiiiiEEENS1_10collective13CollectiveMmaINS1_34MainloopSm90TmaGmmaWarpSpecializedILi9ENS5_IJNS4_1CILi1EEESB_SB_EEENS1_35KernelTmaWarpSpecializedCooperativeEEENS5_IJNSA_ILi128EEENSA_ILi64EEESG_EEENS_6half_tENS5_IJlSB_lEEESI_SJ_NS4_8TiledMMAINS4_8MMA_AtomIJNS4_4SM904GMMA25MMA_64x64x16_F32F16F16_SSILNSN_5MajorE0ELSP_0ELNSN_7ScaleInE1ELSQ_1EEEEEENS4_6LayoutINS5_IJNSA_ILi2EEESB_SB_EEENS5_IJSB_NSA_ILi0EEESW_EEEEENS5_IJNS4_10UnderscoreESZ_SZ_EEEEENS4_13SM90_TMA_LOADENS4_14ComposedLayoutINS4_7SwizzleILi3ELi4ELi3EEENS4_18smem_ptr_flag_bitsILi16EEENST_INS5_IJNSA_ILi8EEESG_EEENS5_IJSG_SB_EEEEEEEvNS4_8identityES12_S1C_vS1D_EENS_8epilogue10collective6detail29Sm90TmaWarpSpecializedAdapterINS1G_15DefaultEpilogueISI_SJ_SJ_NS1F_6thread17LinearCombinationISI_Li1EffLNS1K_9ScaleType4KindE0ELNS_15FloatRoundStyleE2ESI_EENS1_15EpilogueDefaultEEEEEvvEEEEvNT_6ParamsE,"aw",@nobits
	.sectionflags	@""
	.align	16
	.zero		1024


//--------------------- .nv.shared.reserved.0     --------------------------
	.section	.nv.shared.reserved.0,"aw",@nobits
	.weak		__nv_reservedSMEM_offset_0_alias
	.size		__nv_reservedSMEM_offset_0_alias, 0, 0
	.other		__nv_reservedSMEM_offset_0_alias,@"STO_CUDA_RESERVED_SHARED STV_DEFAULT"
__nv_reservedSMEM_offset_0_alias:
	.zero		0


//--------------------- .nv.global                --------------------------
	.section	.nv.global,"aw",@nobits
.nv.global:
	.type		_ZN40_INTERNAL_7f262ba6_4_k_cu_3b59fd66_147274cute1_E,@object
	.size		_ZN40_INTERNAL_7f262ba6_4_k_cu_3b59fd66_147274cute1_E,(_ZN40_INTERNAL_7f262ba6_4_k_cu_3b59fd66_147274cuda3std3__45__cpo6cbeginE - _ZN40_INTERNAL_7f262ba6_4_k_cu_3b59fd66_147274cute1_E)
_ZN40_INTERNAL_7f262ba6_4_k_cu_3b59fd66_147274cute1_E:
	.zero		1
	.type		_ZN40_INTERNAL_7f262ba6_4_k_cu_3b59fd66_147274cuda3std3__45__cpo6cbeginE,@object
	.size		_ZN40_INTERNAL_7f262ba6_4_k_cu_3b59fd66_147274cuda3std3__45__cpo6cbeginE,(_ZN40_INTERNAL_7f262ba6_4_k_cu_3b59fd66_147274cuda3std3__48in_placeE - _ZN40_INTERNAL_7f262ba6_4_k_cu_3b59fd66_147274cuda3std3__45__cpo6cbeginE)
_ZN40_INTERNAL_7f262ba6_4_k_cu_3b59fd66_147274cuda3std3__45__cpo6cbeginE:
	.zero		1
	.type		_ZN40_INTERNAL_7f262ba6_4_k_cu_3b59fd66_147274cuda3std3__48in_placeE,@object
	.size		_ZN40_INTERNAL_7f262ba6_4_k_cu_3b59fd66_147274cuda3std3__48in_placeE,(_ZN40_INTERNAL_7f262ba6_4_k_cu_3b59fd66_147274cuda3std6ranges3__45__cpo9iter_moveE - _ZN40_INTERNAL_7f262ba6_4_k_cu_3b59fd66_147274cuda3std3__48in_placeE)
_ZN40_INTERNAL_7f262ba6_4_k_cu_3b59fd66_147274cuda3std3__48in_placeE:
	.zero		1
	.type		_ZN40_INTERNAL_7f262ba6_4_k_cu_3b59fd66_147274cuda3std6ranges3__45__cpo9iter_moveE,@object
	.size		_ZN40_INTERNAL_7f262ba6_4_k_cu_3b59fd66_147274cuda3std6ranges3__45__cpo9iter_moveE,(_ZN40_INTERNAL_7f262ba6_4_k_cu_3b59fd66_147274cuda3std3__45__cpo5beginE - _ZN40_INTERNAL_7f262ba6_4_k_cu_3b59fd66_147274cuda3std6ranges3__45__cpo9iter_moveE)
_ZN40_INTERNAL_7f262ba6_4_k_cu_3b59fd66_147274cuda3std6ranges3__45__cpo9iter_moveE:
	.zero		1
	.type		_ZN40_INTERNAL_7f262ba6_4_k_cu_3b59fd66_147274cuda3std3__45__cpo5beginE,@object
	.size		_ZN40_INTERNAL_7f262ba6_4_k_cu_3b59fd66_147274cuda3std3__45__cpo5beginE,(_ZN40_INTERNAL_7f262ba6_4_k_cu_3b59fd66_147274cuda3std3__442_GLOBAL__N__7f262ba6_4_k_cu_3b59fd66_147276ignoreE - _ZN40_INTERNAL_7f262ba6_4_k_cu_3b59fd66_147274cuda3std3__45__cpo5beginE)
_ZN40_INTERNAL_7f262ba6_4_k_cu_3b59fd66_147274cuda3std3__45__cpo5beginE:
	.zero		1
	.type		_ZN40_INTERNAL_7f262ba6_4_k_cu_3b59fd66_147274cuda3std3__442_GLOBAL__N__7f262ba6_4_k_cu_3b59fd66_147276ignoreE,@object
	.size		_ZN40_INTERNAL_7f262ba6_4_k_cu_3b59fd66_147274cuda3std3__442_GLOBAL__N__7f262ba6_4_k_cu_3b59fd66_147276ignoreE,(_ZN40_INTERNAL_7f262ba6_4_k_cu_3b59fd66_147274cute7productE - _ZN40_INTERNAL_7f262ba6_4_k_cu_3b59fd66_147274cuda3std3__442_GLOBAL__N__7f262ba6_4_k_cu_3b59fd66_147276ignoreE)
_ZN40_INTERNAL_7f262ba6_4_k_cu_3b59fd66_147274cuda3std3__442_GLOBAL__N__7f262ba6_4_k_cu_3b59fd66_147276ignoreE:
	.zero		1
	.type		_ZN40_INTERNAL_7f262ba6_4_k_cu_3b59fd66_147274cute7productE,@object
	.size		_ZN40_INTERNAL_7f262ba6_4_k_cu_3b59fd66_147274cute7productE,(_ZN40_INTERNAL_7f262ba6_4_k_cu_3b59fd66_147274cuda3std3__45__cpo3endE - _ZN40_INTERNAL_7f262ba6_4_k_cu_3b59fd66_147274cute7productE)
_ZN40_INTERNAL_7f262ba6_4_k_cu_3b59fd66_147274cute7productE:
	.zero		1
	.type		_ZN40_INTERNAL_7f262ba6_4_k_cu_3b59fd66_147274cuda3std3__45__cpo3endE,@object
	.size		_ZN40_INTERNAL_7f262ba6_4_k_cu_3b59fd66_147274cuda3std3__45__cpo3endE,(_ZN40_INTERNAL_7f262ba6_4_k_cu_3b59fd66_147274cuda3std3__419piecewise_constructE - _ZN40_INTERNAL_7f262ba6_4_k_cu_3b59fd66_147274cuda3std3__45__cpo3endE)
_ZN40_INTERNAL_7f262ba6_4_k_cu_3b59fd66_147274cuda3std3__45__cpo3endE:
	.zero		1
	.type		_ZN40_INTERNAL_7f262ba6_4_k_cu_3b59fd66_147274cuda3std3__419piecewise_constructE,@object
	.size		_ZN40_INTERNAL_7f262ba6_4_k_cu_3b59fd66_147274cuda3std3__419piecewise_constructE,(_ZN40_INTERNAL_7f262ba6_4_k_cu_3b59fd66_147274cuda3std3__45__cpo4cendE - _ZN40_INTERNAL_7f262ba6_4_k_cu_3b59fd66_147274cuda3std3__419piecewise_constructE)
_ZN40_INTERNAL_7f262ba6_4_k_cu_3b59fd66_147274cuda3std3__419piecewise_constructE:
	.zero		1
	.type		_ZN40_INTERNAL_7f262ba6_4_k_cu_3b59fd66_147274cuda3std3__45__cpo4cendE,@object
	.size		_ZN40_INTERNAL_7f262ba6_4_k_cu_3b59fd66_147274cuda3std3__45__cpo4cendE,(_ZN40_INTERNAL_7f262ba6_4_k_cu_3b59fd66_147274cuda3std6ranges3__45__cpo4swapE - _ZN40_INTERNAL_7f262ba6_4_k_cu_3b59fd66_147274cuda3std3__45__cpo4cendE)
_ZN40_INTERNAL_7f262ba6_4_k_cu_3b59fd66_147274cuda3std3__45__cpo4cendE:
	.zero		1
	.type		_ZN40_INTERNAL_7f262ba6_4_k_cu_3b59fd66_147274cuda3std6ranges3__45__cpo4swapE,@object
	.size		_ZN40_INTERNAL_7f262ba6_4_k_cu_3b59fd66_147274cuda3std6ranges3__45__cpo4swapE,(.L_8 - _ZN40_INTERNAL_7f262ba6_4_k_cu_3b59fd66_147274cuda3std6ranges3__45__cpo4swapE)
_ZN40_INTERNAL_7f262ba6_4_k_cu_3b59fd66_147274cuda3std6ranges3__45__cpo4swapE:
	.zero		1
.L_8:


//--------------------- .nv.constant0._ZN7cutlass13device_kernelINS_4gemm6kernel13GemmUniversalIN4cute5tupleIJiiiiEEENS1_10collective13CollectiveMmaINS1_34MainloopSm90TmaGmmaWarpSpecializedILi9ENS5_IJNS4_1CILi1EEESB_SB_EEENS1_35KernelTmaWarpSpecializedCooperativeEEENS5_IJNSA_ILi128EEENSA_ILi64EEESG_EEENS_6half_tENS5_IJlSB_lEEESI_SJ_NS4_8TiledMMAINS4_8MMA_AtomIJNS4_4SM904GMMA25MMA_64x64x16_F32F16F16_SSILNSN_5MajorE0ELSP_0ELNSN_7ScaleInE1ELSQ_1EEEEEENS4_6LayoutINS5_IJNSA_ILi2EEESB_SB_EEENS5_IJSB_NSA_ILi0EEESW_EEEEENS5_IJNS4_10UnderscoreESZ_SZ_EEEEENS4_13SM90_TMA_LOADENS4_14ComposedLayoutINS4_7SwizzleILi3ELi4ELi3EEENS4_18smem_ptr_flag_bitsILi16EEENST_INS5_IJNSA_ILi8EEESG_EEENS5_IJSG_SB_EEEEEEEvNS4_8identityES12_S1C_vS1D_EENS_8epilogue10collective6detail29Sm90TmaWarpSpecializedAdapterINS1G_15DefaultEpilogueISI_SJ_SJ_NS1F_6thread17LinearCombinationISI_Li1EffLNS1K_9ScaleType4KindE0ELNS_15FloatRoundStyleE2ESI_EENS1_15EpilogueDefaultEEEEEvvEEEEvNT_6ParamsE --------------------------
	.section	.nv.constant0._ZN7cutlass13device_kernelINS_4gemm6kernel13GemmUniversalIN4cute5tupleIJiiiiEEENS1_10collective13CollectiveMmaINS1_34MainloopSm90TmaGmmaWarpSpecializedILi9ENS5_IJNS4_1CILi1EEESB_SB_EEENS1_35KernelTmaWarpSpecializedCooperativeEEENS5_IJNSA_ILi128EEENSA_ILi64EEESG_EEENS_6half_tENS5_IJlSB_lEEESI_SJ_NS4_8TiledMMAINS4_8MMA_AtomIJNS4_4SM904GMMA25MMA_64x64x16_F32F16F16_SSILNSN_5MajorE0ELSP_0ELNSN_7ScaleInE1ELSQ_1EEEEEENS4_6LayoutINS5_IJNSA_ILi2EEESB_SB_EEENS5_IJSB_NSA_ILi0EEESW_EEEEENS5_IJNS4_10UnderscoreESZ_SZ_EEEEENS4_13SM90_TMA_LOADENS4_14ComposedLayoutINS4_7SwizzleILi3ELi4ELi3EEENS4_18smem_ptr_flag_bitsILi16EEENST_INS5_IJNSA_ILi8EEESG_EEENS5_IJSG_SB_EEEEEEEvNS4_8identityES12_S1C_vS1D_EENS_8epilogue10collective6detail29Sm90TmaWarpSpecializedAdapterINS1G_15DefaultEpilogueISI_SJ_SJ_NS1F_6thread17LinearCombinationISI_Li1EffLNS1K_9ScaleType4KindE0ELNS_15FloatRoundStyleE2ESI_EENS1_15EpilogueDefaultEEEEEvvEEEEvNT_6ParamsE,"a",@progbits
	.sectionflags	@""
	.align	4
.nv.constant0._ZN7cutlass13device_kernelINS_4gemm6kernel13GemmUniversalIN4cute5tupleIJiiiiEEENS1_10collective13CollectiveMmaINS1_34MainloopSm90TmaGmmaWarpSpecializedILi9ENS5_IJNS4_1CILi1EEESB_SB_EEENS1_35KernelTmaWarpSpecializedCooperativeEEENS5_IJNSA_ILi128EEENSA_ILi64EEESG_EEENS_6half_tENS5_IJlSB_lEEESI_SJ_NS4_8TiledMMAINS4_8MMA_AtomIJNS4_4SM904GMMA25MMA_64x64x16_F32F16F16_SSILNSN_5MajorE0ELSP_0ELNSN_7ScaleInE1ELSQ_1EEEEEENS4_6LayoutINS5_IJNSA_ILi2EEESB_SB_EEENS5_IJSB_NSA_ILi0EEESW_EEEEENS5_IJNS4_10UnderscoreESZ_SZ_EEEEENS4_13SM90_TMA_LOADENS4_14ComposedLayoutINS4_7SwizzleILi3ELi4ELi3EEENS4_18smem_ptr_flag_bitsILi16EEENST_INS5_IJNSA_ILi8EEESG_EEENS5_IJSG_SB_EEEEEEEvNS4_8identityES12_S1C_vS1D_EENS_8epilogue10collective6detail29Sm90TmaWarpSpecializedAdapterINS1G_15DefaultEpilogueISI_SJ_SJ_NS1F_6thread17LinearCombinationISI_Li1EffLNS1K_9ScaleType4KindE0ELNS_15FloatRoundStyleE2ESI_EENS1_15EpilogueDefaultEEEEEvvEEEEvNT_6ParamsE:
	.zero		1664


//--------------------- SYMBOLS --------------------------

	.type		.nv.reservedSmem.offset0,@object
	.size		.nv.reservedSmem.offset0,0x4
	.type		__assertfail,@function
